def attn_fwd(
    Q,
    K,
    V,
    Out,
    Lse,
    sm_scale,
    stride_qz,
    stride_qh,
    stride_qm,
    stride_qk,
    stride_kz,
    stride_kh,
    stride_kn,
    stride_kk,
    stride_vz,
    stride_vh,
    stride_vn,
    stride_vk,
    stride_oz,
    stride_oh,
    stride_om,
    stride_ok,
    seqlen_q,
    seqlen_k,
    BLOCK_M: tl.constexpr,
    BLOCK_N: tl.constexpr,
    HEAD_DIM: tl.constexpr,
    CAUSAL: tl.constexpr,
):
    start_m = tl.program_id(0)
    off_hz = tl.program_id(1)
    q_off = off_hz * stride_qh
    k_off = off_hz * stride_kh
    v_off = off_hz * stride_vh
    offs_m = start_m * BLOCK_M + tl.arange(0, BLOCK_M)
    offs_d = tl.arange(0, HEAD_DIM)
    offs_n = tl.arange(0, BLOCK_N)
    q_ptrs = Q + q_off + offs_m[:, None] * stride_qm + offs_d[None, :] * stride_qk
    k_ptrs = K + k_off + offs_d[:, None] * stride_kk + offs_n[None, :] * stride_kn
    v_ptrs = V + v_off + offs_n[:, None] * stride_vn + offs_d[None, :] * stride_vk
    m_i = tl.full([BLOCK_M], float("-inf"), dtype=tl.float32)
    l_i = tl.zeros([BLOCK_M], dtype=tl.float32) + 1.0
    acc = tl.zeros([BLOCK_M, HEAD_DIM], dtype=tl.float32)
    q = tl.load(q_ptrs)
    acc, l_i, m_i = _attn_fwd_inner(
        acc,
        l_i,
        m_i,
        q,
        k_ptrs,
        v_ptrs,
        sm_scale,
        stride_kn,
        stride_vn,
        start_m,
        seqlen_k,
        BLOCK_M,
        BLOCK_N,
        HEAD_DIM,
        CAUSAL,
    )
    acc = acc / l_i[:, None]
    lse = m_i + tl.math.log2(l_i) / 1.4426950408889634
    o_ptrs = (
        Out
        + off_hz * stride_oh
        + offs_m[:, None] * stride_om
        + offs_d[None, :] * stride_ok
    )
    tl.store(o_ptrs, acc.to(Out.dtype.element_ty))
    tl.store(Lse + off_hz * seqlen_q + offs_m, lse)

# config = {"BLOCK_M": 128, "BLOCK_N": 32, "HEAD_DIM": 16, "arch": "sm_100", "causal": true, "dtype": "bf16", "num_stages": 2, "num_warps": 4}
# arch = sm_100


// ===== COMPILED SASS (sm_100a) =====

	.target	sm_100a

	.elftype	@"ET_EXEC"


//--------------------- .note.nv.tkinfo           --------------------------
	.section	.note.nv.tkinfo,"",@"SHT_NOTE"
	.sectionflags	@"SHF_NOTE_NV_TKINFO"
	.tkinfo
        /*0018*/ 	.word	0x00000081
        /*0030*/ 	.string	""
        /*0030*/ 	.string	"ptxas-blackwell"
        /*0030*/ 	.string	"Cuda compilation tools, release 12.9, V12.9.86"
        /*0030*/ 	.string	"Build cuda_12.9.r12.9/compiler.36037853_0"
        /*0030*/ 	.string	"-v  -suppress-debug-info  -lineinfo  -arch sm_100a "



//--------------------- .note.nv.cuver            --------------------------
	.section	.note.nv.cuver,"",@"SHT_NOTE"
	.sectionflags	@"SHF_NOTE_NV_CUVER"
        /*0018*/ 	.short	0x0001
        /*001a*/ 	.short	0x0064
        /*001c*/ 	.short	0x0001
        /*001e*/ 	.short	0x0000
        /*0020*/ 	.short	0x0001
        /*0022*/ 	.short	0x0000


//--------------------- .nv.info                  --------------------------
	.section	.nv.info,"",@"SHT_CUDA_INFO"
	.align	4


	//----- nvinfo : EIATTR_REGCOUNT
	.align		4
        /*0000*/ 	.byte	0x04, 0x2f
        /*0002*/ 	.short	(.L_5 - .L_4)
	.align		4
.L_4:
        /*0004*/ 	.word	index@(attn_fwd)
        /*0008*/ 	.word	0x00000065


	//----- nvinfo : EIATTR_FRAME_SIZE
	.align		4
.L_5:
        /*000c*/ 	.byte	0x04, 0x11
        /*000e*/ 	.short	(.L_7 - .L_6)
	.align		4
.L_6:
        /*0010*/ 	.word	index@($__internal_2_$__cuda_sm10x_tcgen05_guardrail_trap_unallocated_columns_being_dealloced)
        /*0014*/ 	.word	0x00000000


	//----- nvinfo : EIATTR_FRAME_SIZE
	.align		4
.L_7:
        /*0018*/ 	.byte	0x04, 0x11
        /*001a*/ 	.short	(.L_9 - .L_8)
	.align		4
.L_8:
        /*001c*/ 	.word	index@($__internal_1_$__cuda_sm10x_tcgen05_guardrail_trap_phase_invalid_during_alloc)
        /*0020*/ 	.word	0x00000000


	//----- nvinfo : EIATTR_FRAME_SIZE
	.align		4
.L_9:
        /*0024*/ 	.byte	0x04, 0x11
        /*0026*/ 	.short	(.L_11 - .L_10)
	.align		4
.L_10:
        /*0028*/ 	.word	index@($__internal_0_$__cuda_sm10x_tcgen05_guardrail_trap_col_being_dealloced_not_returned_by_alloc)
        /*002c*/ 	.word	0x00000000


	//----- nvinfo : EIATTR_FRAME_SIZE
	.align		4
.L_11:
        /*0030*/ 	.byte	0x04, 0x11
        /*0032*/ 	.short	(.L_13 - .L_12)
	.align		4
.L_12:
        /*0034*/ 	.word	index@(attn_fwd)
        /*0038*/ 	.word	0x00000000


	//----- nvinfo : EIATTR_MIN_STACK_SIZE
	.align		4
.L_13:
        /*003c*/ 	.byte	0x04, 0x12
        /*003e*/ 	.short	(.L_15 - .L_14)
	.align		4
.L_14:
        /*0040*/ 	.word	index@(attn_fwd)
        /*0044*/ 	.word	0x00000000
.L_15:


//--------------------- .nv.info.attn_fwd         --------------------------
	.section	.nv.info.attn_fwd,"",@"SHT_CUDA_INFO"
	.sectionflags	@""
	.align	4


	//----- nvinfo : EIATTR_CUDA_API_VERSION
	.align		4
        /*0000*/ 	.byte	0x04, 0x37
        /*0002*/ 	.short	(.L_17 - .L_16)
.L_16:
        /*0004*/ 	.word	0x00000081


	//----- nvinfo : EIATTR_KPARAM_INFO
	.align		4
.L_17:
        /*0008*/ 	.byte	0x04, 0x17
        /*000a*/ 	.short	(.L_19 - .L_18)
.L_18:
        /*000c*/ 	.word	0x00000000
        /*0010*/ 	.short	0x0019
        /*0012*/ 	.short	0x0080
        /*0014*/ 	.byte	0x00, 0xf4, 0x21, 0x00


	//----- nvinfo : EIATTR_KPARAM_INFO
	.align		4
.L_19:
        /*0018*/ 	.byte	0x04, 0x17
        /*001a*/ 	.short	(.L_21 - .L_20)
.L_20:
        /*001c*/ 	.word	0x00000000
        /*0020*/ 	.short	0x0018
        /*0022*/ 	.short	0x0078
        /*0024*/ 	.byte	0x00, 0xf4, 0x21, 0x00


	//----- nvinfo : EIATTR_KPARAM_INFO
	.align		4
.L_21:
        /*0028*/ 	.byte	0x04, 0x17
        /*002a*/ 	.short	(.L_23 - .L_22)
.L_22:
        /*002c*/ 	.word	0x00000000
        /*0030*/ 	.short	0x0017
        /*0032*/ 	.short	0x0070
        /*0034*/ 	.byte	0x00, 0xf0, 0x11, 0x00


	//----- nvinfo : EIATTR_KPARAM_INFO
	.align		4
.L_23:
        /*0038*/ 	.byte	0x04, 0x17
        /*003a*/ 	.short	(.L_25 - .L_24)
.L_24:
        /*003c*/ 	.word	0x00000000
        /*0040*/ 	.short	0x0016
        /*0042*/ 	.short	0x006c
        /*0044*/ 	.byte	0x00, 0xf0, 0x11, 0x00


	//----- nvinfo : EIATTR_KPARAM_INFO
	.align		4
.L_25:
        /*0048*/ 	.byte	0x04, 0x17
        /*004a*/ 	.short	(.L_27 - .L_26)
.L_26:
        /*004c*/ 	.word	0x00000000
        /*0050*/ 	.short	0x0015
        /*0052*/ 	.short	0x0068
        /*0054*/ 	.byte	0x00, 0xf0, 0x11, 0x00


	//----- nvinfo : EIATTR_KPARAM_INFO
	.align		4
.L_27:
        /*0058*/ 	.byte	0x04, 0x17
        /*005a*/ 	.short	(.L_29 - .L_28)
.L_28:
        /*005c*/ 	.word	0x00000000
        /*0060*/ 	.short	0x0014
        /*0062*/ 	.short	0x0064
        /*0064*/ 	.byte	0x00, 0xf0, 0x11, 0x00


	//----- nvinfo : EIATTR_KPARAM_INFO
	.align		4
.L_29:
        /*0068*/ 	.byte	0x04, 0x17
        /*006a*/ 	.short	(.L_31 - .L_30)
.L_30:
        /*006c*/ 	.word	0x00000000
        /*0070*/ 	.short	0x0013
        /*0072*/ 	.short	0x0060
        /*0074*/ 	.byte	0x00, 0xf0, 0x11, 0x00


	//----- nvinfo : EIATTR_KPARAM_INFO
	.align		4
.L_31:
        /*0078*/ 	.byte	0x04, 0x17
        /*007a*/ 	.short	(.L_33 - .L_32)
.L_32:
        /*007c*/ 	.word	0x00000000
        /*0080*/ 	.short	0x0012
        /*0082*/ 	.short	0x005c
        /*0084*/ 	.byte	0x00, 0xf0, 0x11, 0x00


	//----- nvinfo : EIATTR_KPARAM_INFO
	.align		4
.L_33:
        /*0088*/ 	.byte	0x04, 0x17
        /*008a*/ 	.short	(.L_35 - .L_34)
.L_34:
        /*008c*/ 	.word	0x00000000
        /*0090*/ 	.short	0x0011
        /*0092*/ 	.short	0x0058
        /*0094*/ 	.byte	0x00, 0xf0, 0x11, 0x00


	//----- nvinfo : EIATTR_KPARAM_INFO
	.align		4
.L_35:
        /*0098*/ 	.byte	0x04, 0x17
        /*009a*/ 	.short	(.L_37 - .L_36)
.L_36:
        /*009c*/ 	.word	0x00000000
        /*00a0*/ 	.short	0x0010
        /*00a2*/ 	.short	0x0054
        /*00a4*/ 	.byte	0x00, 0xf0, 0x11, 0x00


	//----- nvinfo : EIATTR_KPARAM_INFO
	.align		4
.L_37:
        /*00a8*/ 	.byte	0x04, 0x17
        /*00aa*/ 	.short	(.L_39 - .L_38)
.L_38:
        /*00ac*/ 	.word	0x00000000
        /*00b0*/ 	.short	0x000f
        /*00b2*/ 	.short	0x0050
        /*00b4*/ 	.byte	0x00, 0xf0, 0x11, 0x00


	//----- nvinfo : EIATTR_KPARAM_INFO
	.align		4
.L_39:
        /*00b8*/ 	.byte	0x04, 0x17
        /*00ba*/ 	.short	(.L_41 - .L_40)
.L_40:
        /*00bc*/ 	.word	0x00000000
        /*00c0*/ 	.short	0x000e
        /*00c2*/ 	.short	0x004c
        /*00c4*/ 	.byte	0x00, 0xf0, 0x11, 0x00


	//----- nvinfo : EIATTR_KPARAM_INFO
	.align		4
.L_41:
        /*00c8*/ 	.byte	0x04, 0x17
        /*00ca*/ 	.short	(.L_43 - .L_42)
.L_42:
        /*00cc*/ 	.word	0x00000000
        /*00d0*/ 	.short	0x000d
        /*00d2*/ 	.short	0x0048
        /*00d4*/ 	.byte	0x00, 0xf0, 0x11, 0x00


	//----- nvinfo : EIATTR_KPARAM_INFO
	.align		4
.L_43:
        /*00d8*/ 	.byte	0x04, 0x17
        /*00da*/ 	.short	(.L_45 - .L_44)
.L_44:
        /*00dc*/ 	.word	0x00000000
        /*00e0*/ 	.short	0x000c
        /*00e2*/ 	.short	0x0044
        /*00e4*/ 	.byte	0x00, 0xf0, 0x11, 0x00


	//----- nvinfo : EIATTR_KPARAM_INFO
	.align		4
.L_45:
        /*00e8*/ 	.byte	0x04, 0x17
        /*00ea*/ 	.short	(.L_47 - .L_46)
.L_46:
        /*00ec*/ 	.word	0x00000000
        /*00f0*/ 	.short	0x000b
        /*00f2*/ 	.short	0x0040
        /*00f4*/ 	.byte	0x00, 0xf0, 0x11, 0x00


	//----- nvinfo : EIATTR_KPARAM_INFO
	.align		4
.L_47:
        /*00f8*/ 	.byte	0x04, 0x17
        /*00fa*/ 	.short	(.L_49 - .L_48)
.L_48:
        /*00fc*/ 	.word	0x00000000
        /*0100*/ 	.short	0x000a
        /*0102*/ 	.short	0x003c
        /*0104*/ 	.byte	0x00, 0xf0, 0x11, 0x00


	//----- nvinfo : EIATTR_KPARAM_INFO
	.align		4
.L_49:
        /*0108*/ 	.byte	0x04, 0x17
        /*010a*/ 	.short	(.L_51 - .L_50)
.L_50:
        /*010c*/ 	.word	0x00000000
        /*0110*/ 	.short	0x0009
        /*0112*/ 	.short	0x0038
        /*0114*/ 	.byte	0x00, 0xf0, 0x11, 0x00


	//----- nvinfo : EIATTR_KPARAM_INFO
	.align		4
.L_51:
        /*0118*/ 	.byte	0x04, 0x17
        /*011a*/ 	.short	(.L_53 - .L_52)
.L_52:
        /*011c*/ 	.word	0x00000000
        /*0120*/ 	.short	0x0008
        /*0122*/ 	.short	0x0034
        /*0124*/ 	.byte	0x00, 0xf0, 0x11, 0x00


	//----- nvinfo : EIATTR_KPARAM_INFO
	.align		4
.L_53:
        /*0128*/ 	.byte	0x04, 0x17
        /*012a*/ 	.short	(.L_55 - .L_54)
.L_54:
        /*012c*/ 	.word	0x00000000
        /*0130*/ 	.short	0x0007
        /*0132*/ 	.short	0x0030
        /*0134*/ 	.byte	0x00, 0xf0, 0x11, 0x00


	//----- nvinfo : EIATTR_KPARAM_INFO
	.align		4
.L_55:
        /*0138*/ 	.byte	0x04, 0x17
        /*013a*/ 	.short	(.L_57 - .L_56)
.L_56:
        /*013c*/ 	.word	0x00000000
        /*0140*/ 	.short	0x0006
        /*0142*/ 	.short	0x002c
        /*0144*/ 	.byte	0x00, 0xf0, 0x11, 0x00


	//----- nvinfo : EIATTR_KPARAM_INFO
	.align		4
.L_57:
        /*0148*/ 	.byte	0x04, 0x17
        /*014a*/ 	.short	(.L_59 - .L_58)
.L_58:
        /*014c*/ 	.word	0x00000000
        /*0150*/ 	.short	0x0005
        /*0152*/ 	.short	0x0028
        /*0154*/ 	.byte	0x00, 0xf0, 0x11, 0x00


	//----- nvinfo : EIATTR_KPARAM_INFO
	.align		4
.L_59:
        /*0158*/ 	.byte	0x04, 0x17
        /*015a*/ 	.short	(.L_61 - .L_60)
.L_60:
        /*015c*/ 	.word	0x00000000
        /*0160*/ 	.short	0x0004
        /*0162*/ 	.short	0x0020
        /*0164*/ 	.byte	0x00, 0xf4, 0x21, 0x00


	//----- nvinfo : EIATTR_KPARAM_INFO
	.align		4
.L_61:
        /*0168*/ 	.byte	0x04, 0x17
        /*016a*/ 	.short	(.L_63 - .L_62)
.L_62:
        /*016c*/ 	.word	0x00000000
        /*0170*/ 	.short	0x0003
        /*0172*/ 	.short	0x0018
        /*0174*/ 	.byte	0x00, 0xf4, 0x21, 0x00


	//----- nvinfo : EIATTR_KPARAM_INFO
	.align		4
.L_63:
        /*0178*/ 	.byte	0x04, 0x17
        /*017a*/ 	.short	(.L_65 - .L_64)
.L_64:
        /*017c*/ 	.word	0x00000000
        /*0180*/ 	.short	0x0002
        /*0182*/ 	.short	0x0010
        /*0184*/ 	.byte	0x00, 0xf4, 0x21, 0x00


	//----- nvinfo : EIATTR_KPARAM_INFO
	.align		4
.L_65:
        /*0188*/ 	.byte	0x04, 0x17
        /*018a*/ 	.short	(.L_67 - .L_66)
.L_66:
        /*018c*/ 	.word	0x00000000
        /*0190*/ 	.short	0x0001
        /*0192*/ 	.short	0x0008
        /*0194*/ 	.byte	0x00, 0xf4, 0x21, 0x00


	//----- nvinfo : EIATTR_KPARAM_INFO
	.align		4
.L_67:
        /*0198*/ 	.byte	0x04, 0x17
        /*019a*/ 	.short	(.L_69 - .L_68)
.L_68:
        /*019c*/ 	.word	0x00000000
        /*01a0*/ 	.short	0x0000
        /*01a2*/ 	.short	0x0000
        /*01a4*/ 	.byte	0x00, 0xf4, 0x21, 0x00


	//----- nvinfo : EIATTR_AT_ENTRY_FRAGMENTS
	.align		4
.L_69:
        /*01a8*/ 	.byte	0x04, 0x4f
        /*01aa*/ 	.short	(.L_71 - .L_70)


	//   ....[0]....
.L_70:
        /*01ac*/ 	.word	0x00000004


	//----- nvinfo : EIATTR_RESERVED_SMEM_USED
	.align		4
.L_71:
        /*01b0*/ 	.byte	0x01, 0x41
	.zero		2


	//----- nvinfo : EIATTR_SPARSE_MMA_MASK
	.align		4
        /*01b4*/ 	.byte	0x03, 0x50
        /*01b6*/ 	.short	0x0000


	//----- nvinfo : EIATTR_TCGEN05_1CTA_USED
	.align		4
        /*01b8*/ 	.byte	0x01, 0x51
	.zero		2


	//----- nvinfo : EIATTR_MAXREG_COUNT
	.align		4
        /*01bc*/ 	.byte	0x03, 0x1b
        /*01be*/ 	.short	0x00ff


	//----- nvinfo : EIATTR_NUM_BARRIERS
	.align		4
        /*01c0*/ 	.byte	0x02, 0x4c
        /*01c2*/ 	.byte	0x01
	.zero		1


	//----- nvinfo : EIATTR_INT_WARP_WIDE_INSTR_OFFSETS
	.align		4
        /*01c4*/ 	.byte	0x04, 0x31
        /*01c6*/ 	.short	(.L_73 - .L_72)


	//   ....[0]....
.L_72:
        /*01c8*/ 	.word	0x00000b60


	//   ....[1]....
        /*01cc*/ 	.word	0x00000b70


	//   ....[2]....
        /*01d0*/ 	.word	0x00000f80


	//   ....[3]....
        /*01d4*/ 	.word	0x00000fd0


	//   ....[4]....
        /*01d8*/ 	.word	0x00002bd0


	//   ....[5]....
        /*01dc*/ 	.word	0x00005b50


	//   ....[6]....
        /*01e0*/ 	.word	0x00005ba0


	//----- nvinfo : EIATTR_COOP_GROUP_MASK_REGIDS
	.align		4
.L_73:
        /*01e4*/ 	.byte	0x04, 0x29
        /*01e6*/ 	.short	(.L_75 - .L_74)


	//   ....[0]....
.L_74:
        /*01e8*/ 	.word	0xffffffff


	//   ....[1]....
        /*01ec*/ 	.word	0xffffffff


	//   ....[2]....
        /*01f0*/ 	.word	0xffffffff


	//   ....[3]....
        /*01f4*/ 	.word	0xffffffff


	//----- nvinfo : EIATTR_COOP_GROUP_INSTR_OFFSETS
	.align		4
.L_75:
        /*01f8*/ 	.byte	0x04, 0x28
        /*01fa*/ 	.short	(.L_77 - .L_76)


	//   ....[0]....
.L_76:
        /*01fc*/ 	.word	0x00000060


	//   ....[1]....
        /*0200*/ 	.word	0x00000320


	//   ....[2]....
        /*0204*/ 	.word	0x000059e0


	//   ....[3]....
        /*0208*/ 	.word	0x00005c50


	//----- nvinfo : EIATTR_VRC_CTA_INIT_COUNT
	.align		4
.L_77:
        /*020c*/ 	.byte	0x02, 0x4a
        /*020e*/ 	.byte	0x80
	.zero		1


	//----- nvinfo : EIATTR_MBARRIER_INSTR_OFFSETS
	.align		4
        /*0210*/ 	.byte	0x04, 0x39
        /*0212*/ 	.short	(.L_79 - .L_78)


	//   ....[0]....
.L_78:
        /*0214*/ 	.word	0x00000eb0
        /*0218*/ 	.word	0x000000ff
        /*021c*/ 	.word	0x00001c00
        /*0220*/ 	.short	0x0100
        /*0222*/ 	.byte	0x0a
	.zero		1


	//   ....[1]....
        /*0224*/ 	.word	0x00000fc0
        /*0228*/ 	.word	0x000000ff
        /*022c*/ 	.word	0x00001c08
        /*0230*/ 	.short	0x0100
        /*0232*/ 	.byte	0x0a
	.zero		1


	//   ....[2]....
        /*0234*/ 	.word	0x00001060
        /*0238*/ 	.word	0x000000ff
        /*023c*/ 	.word	0x00001400
        /*0240*/ 	.short	0x0100
        /*0242*/ 	.byte	0x0a
	.zero		1


	//   ....[3]....
        /*0244*/ 	.word	0x000011a0
        /*0248*/ 	.word	0x000000ff
        /*024c*/ 	.word	0x00001400
        /*0250*/ 	.short	0x010a
        /*0252*/ 	.byte	0x0a
	.zero		1


	//   ....[4]....
        /*0254*/ 	.word	0x000012f0
        /*0258*/ 	.word	0x000000ff
        /*025c*/ 	.word	0x00001400
        /*0260*/ 	.short	0x0108
        /*0262*/ 	.byte	0x0a
	.zero		1


	//   ....[5]....
        /*0264*/ 	.word	0x00002dc0
        /*0268*/ 	.word	0x000000ff
        /*026c*/ 	.word	0x00001c10
        /*0270*/ 	.short	0x0100
        /*0272*/ 	.byte	0x0a
	.zero		1


	//   ....[6]....
        /*0274*/ 	.word	0x00002ed0
        /*0278*/ 	.word	0x000000ff
        /*027c*/ 	.word	0x00001c10
        /*0280*/ 	.short	0x010a
        /*0282*/ 	.byte	0x0a
	.zero		1


	//   ....[7]....
        /*0284*/ 	.word	0x000036f0
        /*0288*/ 	.word	0x000000ff
        /*028c*/ 	.word	0x00001c10
        /*0290*/ 	.short	0x0108
        /*0292*/ 	.byte	0x0a
	.zero		1


	//   ....[8]....
        /*0294*/ 	.word	0x00003760
        /*0298*/ 	.word	0x000000ff
        /*029c*/ 	.word	0x00000000
        /*02a0*/ 	.short	0x010a
        /*02a2*/ 	.byte	0x1c
	.zero		1


	//   ....[9]....
        /*02a4*/ 	.word	0x00004d60
        /*02a8*/ 	.word	0x000000ff
        /*02ac*/ 	.word	0x00000000
        /*02b0*/ 	.short	0x010a
        /*02b2*/ 	.byte	0x1c
	.zero		1


	//   ....[10]....
        /*02b4*/ 	.word	0x00004ef0
        /*02b8*/ 	.word	0x000000ff
        /*02bc*/ 	.word	0x00001c00
        /*02c0*/ 	.short	0x0108
        /*02c2*/ 	.byte	0x0a
	.zero		1


	//   ....[11]....
        /*02c4*/ 	.word	0x00005030
        /*02c8*/ 	.word	0x000000ff
        /*02cc*/ 	.word	0x00001c08
        /*02d0*/ 	.short	0x0108
        /*02d2*/ 	.byte	0x0a
	.zero		1


	//   ....[12]....
        /*02d4*/ 	.word	0x00005c70
        /*02d8*/ 	.word	0x000000ff
        /*02dc*/ 	.word	0x00001400
        /*02e0*/ 	.short	0x010a
        /*02e2*/ 	.byte	0x0a
	.zero		1


	//   ....[13]....
        /*02e4*/ 	.word	0x00005ca0
        /*02e8*/ 	.word	0x000000ff
        /*02ec*/ 	.word	0x00001c10
        /*02f0*/ 	.short	0x010a
        /*02f2*/ 	.byte	0x0a
	.zero		1


	//   ....[14]....
        /*02f4*/ 	.word	0x00005cd0
        /*02f8*/ 	.word	0x000000ff
        /*02fc*/ 	.word	0x00000000
        /*0300*/ 	.short	0x010a
        /*0302*/ 	.byte	0x1c
	.zero		1


	//   ....[15]....
        /*0304*/ 	.word	0x00005d00
        /*0308*/ 	.word	0x000000ff
        /*030c*/ 	.word	0x00000000
        /*0310*/ 	.short	0x010a
        /*0312*/ 	.byte	0x1c
	.zero		1


	//----- nvinfo : EIATTR_NUM_MBARRIERS
	.align		4
.L_79:
        /*0314*/ 	.byte	0x03, 0x38
        /*0316*/ 	.short	0xffff


	//----- nvinfo : EIATTR_EXIT_INSTR_OFFSETS
	.align		4
        /*0318*/ 	.byte	0x04, 0x1c
        /*031a*/ 	.short	(.L_81 - .L_80)


	//   ....[0]....
.L_80:
        /*031c*/ 	.word	0x00005c60


	//----- nvinfo : EIATTR_REQNTID
	.align		4
.L_81:
        /*0320*/ 	.byte	0x04, 0x10
        /*0322*/ 	.short	(.L_83 - .L_82)
.L_82:
        /*0324*/ 	.word	0x00000080
        /*0328*/ 	.word	0x00000001
        /*032c*/ 	.word	0x00000001


	//----- nvinfo : EIATTR_CRS_STACK_SIZE
	.align		4
.L_83:
        /*0330*/ 	.byte	0x04, 0x1e
        /*0332*/ 	.short	(.L_85 - .L_84)
.L_84:
        /*0334*/ 	.word	0x00000000


	//----- nvinfo : EIATTR_CBANK_PARAM_SIZE
	.align		4
.L_85:
        /*0338*/ 	.byte	0x03, 0x19
        /*033a*/ 	.short	0x0088


	//----- nvinfo : EIATTR_PARAM_CBANK
	.align		4
        /*033c*/ 	.byte	0x04, 0x0a
        /*033e*/ 	.short	(.L_87 - .L_86)
	.align		4
.L_86:
        /*0340*/ 	.word	index@(.nv.constant0.attn_fwd)
        /*0344*/ 	.short	0x0380
        /*0346*/ 	.short	0x0088


	//----- nvinfo : EIATTR_SW_WAR
	.align		4
.L_87:
        /*0348*/ 	.byte	0x04, 0x36
        /*034a*/ 	.short	(.L_89 - .L_88)
.L_88:
        /*034c*/ 	.word	0x00000008
.L_89:


//--------------------- .nv.compat                --------------------------
	.section	.nv.compat,"",@"SHT_CUDA_COMPAT_INFO"
	.align	4
        /*0000*/ 	.byte	0x02, 0x02, 0x02, 0x00, 0x02, 0x05, 0x05, 0x00, 0x02, 0x03, 0x00, 0x00, 0x02, 0x06, 0x01, 0x00


//--------------------- .nv.callgraph             --------------------------
	.section	.nv.callgraph,"",@"SHT_CUDA_CALLGRAPH"
	.align	4
	.sectionentsize	8
	.align		4
        /*0000*/ 	.word	0x00000000
	.align		4
        /*0004*/ 	.word	0xffffffff
	.align		4
        /*0008*/ 	.word	0x00000000
	.align		4
        /*000c*/ 	.word	0xfffffffe
	.align		4
        /*0010*/ 	.word	0x00000000
	.align		4
        /*0014*/ 	.word	0xfffffffd
	.align		4
        /*0018*/ 	.word	0x00000000
	.align		4
        /*001c*/ 	.word	0xfffffffc


//--------------------- .nv.constant4             --------------------------
	.section	.nv.constant4,"a",@progbits
	.align	8
	.align		8
.nv.constant4:
        /*0000*/ 	.dword	_$_str


//--------------------- .text.attn_fwd            --------------------------
	.section	.text.attn_fwd,"ax",@progbits
	.align	128
        .global         attn_fwd
        .type           attn_fwd,@function
        .size           attn_fwd,(.L_x_31 - attn_fwd)
        .other          attn_fwd,@"STO_CUDA_ENTRY STV_DEFAULT"
attn_fwd:
.text.attn_fwd:
[----:B------:R-:W0:Y:S01]  /*0000*/  LDC R1, c[0x0][0x37c] ;  /* 0x0000df00ff017b82 */ /* 0x000e220000000800 */
[----:B------:R-:W1:Y:S02]  /*0010*/  S2R R2, SR_TID.X ;  /* 0x0000000000027919 */ /* 0x000e640000002100 */
[----:B-1----:R-:W-:-:S13]  /*0020*/  ISETP.GE.U32.AND P0, PT, R2, 0x20, PT ;  /* 0x000000200200780c */ /* 0x002fda0003f06070 */
[----:B------:R-:W-:Y:S02]  /*0030*/  VOTEU.ANY UP0, P0 ;  /* 0x0000000000ff7886 */ /* 0x000fe40000000100 */
[----:B0-----:R-:W-:Y:S05]  /*0040*/  BRA.U UP0, `(.L_x_0) ;  /* 0x0000000100b87547 */ /* 0x001fea000b800000 */
[----:B------:R-:W0:Y:S01]  /*0050*/  S2UR UR6, SR_CgaCtaId ;  /* 0x00000000000679c3 */ /* 0x000e220000008800 */
[----:B------:R-:W-:Y:S01]  /*0060*/  NOP ;  /* 0x0000000000007918 */ /* 0x000fe20000000000 */
[----:B------:R-:W-:Y:S02]  /*0070*/  UMOV UR4, 0x40 ;  /* 0x0000004000047882 */ /* 0x000fe40000000000 */
[----:B0-----:R-:W-:-:S09]  /*0080*/  ULEA UR4, UR6, UR4, 0x18 ;  /* 0x0000000406047291 */ /* 0x001fd2000f8ec0ff */
[----:B------:R-:W0:Y:S01]  /*0090*/  LDS.U8 R0, [UR4] ;  /* 0x00000004ff007984 */ /* 0x000e220008000000 */
[----:B------:R-:W-:Y:S02]  /*00a0*/  UMOV UR4, 0x400 ;  /* 0x0000040000047882 */ /* 0x000fe40000000000 */
[----:B------:R-:W-:Y:S01]  /*00b0*/  ULEA UR4, UR6, UR4, 0x18 ;  /* 0x0000000406047291 */ /* 0x000fe2000f8ec0ff */
[----:B0-----:R-:W-:-:S13]  /*00c0*/  ISETP.NE.AND P0, PT, R0, RZ, PT ;  /* 0x000000ff0000720c */ /* 0x001fda0003f05270 */
[----:B------:R-:W-:Y:S05]  /*00d0*/  @P0 BRA `(.L_x_1) ;  /* 0x00000000007c0947 */ /* 0x000fea0003800000 */
[----:B------:R-:W-:-:S13]  /*00e0*/  ELECT P0, URZ, PT ;  /* 0x0000000000ff782f */ /* 0x000fda0003800000 */
[----:B------:R-:W-:Y:S05]  /*00f0*/  @!P0 BRA `(.L_x_2) ;  /* 0x0000000000848947 */ /* 0x000fea0003800000 */
[----:B------:R-:W-:Y:S01]  /*0100*/  UMOV UR5, 0x2 ;  /* 0x0000000200057882 */ /* 0x000fe20000000000 */
[----:B------:R-:W-:Y:S02]  /*0110*/  IMAD.MOV.U32 R5, RZ, RZ, 0x1 ;  /* 0x00000001ff057424 */ /* 0x000fe400078e00ff */
[----:B------:R-:W-:Y:S02]  /*0120*/  IMAD.MOV.U32 R3, RZ, RZ, 0x3 ;  /* 0x00000003ff037424 */ /* 0x000fe400078e00ff */
[----:B------:R-:W-:Y:S04]  /*0130*/  DEPBAR.LE SB0, 0x36 ;  /* 0x00008d800000791a */ /* 0x000fe80000000000 */
[----:B------:R-:W0:Y:S02]  /*0140*/  UTCATOMSWS.FIND_AND_SET.ALIGN UP1, UR5, UR5 ;  /* 0x00000005000575e3 */ /* 0x000e240008020800 */
[----:B0-----:R-:W-:-:S04]  /*0150*/  PLOP3.LUT P0, PT, PT, PT, UP1, 0x80, 0x8 ;  /* 0x000000000008781c */ /* 0x001fc80003f0f018 */
[----:B------:R-:W-:-:S04]  /*0160*/  SEL R0, RZ, 0xffffffff, !P0 ;  /* 0xffffffffff007807 */ /* 0x000fc80004000000 */
[----:B------:R-:W-:Y:S01]  /*0170*/  ISETP.NE.AND P0, PT, R0, RZ, PT ;  /* 0x000000ff0000720c */ /* 0x000fe20003f05270 */
[----:B------:R-:W-:-:S12]  /*0180*/  IMAD.U32 R0, RZ, RZ, UR5 ;  /* 0x00000005ff007e24 */ /* 0x000fd8000f8e00ff */
[----:B------:R-:W-:Y:S05]  /*0190*/  @P0 BRA `(.L_x_3) ;  /* 0x0000000000240947 */ /* 0x000fea0003800000 */
.L_x_4:
[----:B------:R-:W-:Y:S05]  /*01a0*/  NANOSLEEP 0x64 ;  /* 0x000000640000795d */ /* 0x000fea0003800000 */
[----:B------:R-:W-:-:S05]  /*01b0*/  UMOV UR5, 0x2 ;  /* 0x0000000200057882 */ /* 0x000fca0000000000 */
[----:B------:R-:W-:Y:S04]  /*01c0*/  DEPBAR.LE SB0, 0x36 ;  /* 0x00008d800000791a */ /* 0x000fe80000000000 */
[----:B------:R-:W0:Y:S02]  /*01d0*/  UTCATOMSWS.FIND_AND_SET.ALIGN UP1, UR5, UR5 ;  /* 0x00000005000575e3 */ /* 0x000e240008020800 */
[----:B0-----:R-:W-:-:S04]  /*01e0*/  PLOP3.LUT P0, PT, PT, PT, UP1, 0x80, 0x8 ;  /* 0x000000000008781c */ /* 0x001fc80003f0f018 */
[----:B------:R-:W-:-:S04]  /*01f0*/  SEL R0, RZ, 0xffffffff, !P0 ;  /* 0xffffffffff007807 */ /* 0x000fc80004000000 */
[----:B------:R-:W-:Y:S01]  /*0200*/  ISETP.NE.AND P0, PT, R0, RZ, PT ;  /* 0x000000ff0000720c */ /* 0x000fe20003f05270 */
[----:B------:R-:W-:-:S12]  /*0210*/  IMAD.U32 R0, RZ, RZ, UR5 ;  /* 0x00000005ff007e24 */ /* 0x000fd8000f8e00ff */
[----:B------:R-:W-:Y:S05]  /*0220*/  @!P0 BRA `(.L_x_4) ;  /* 0xfffffffc00dc8947 */ /* 0x000fea000383ffff */
.L_x_3:
[C---:B------:R-:W-:Y:S01]  /*0230*/  VIADD R4, R0.reuse, 0x10 ;  /* 0x0000001000047836 */ /* 0x040fe20000000000 */
[----:B------:R-:W-:Y:S01]  /*0240*/  UMOV UR5, 0x50 ;  /* 0x0000005000057882 */ /* 0x000fe20000000000 */
[----:B------:R-:W-:Y:S01]  /*0250*/  SHF.L.U32 R3, R3, R0, RZ ;  /* 0x0000000003037219 */ /* 0x000fe200000006ff */
[----:B------:R-:W-:Y:S01]  /*0260*/  ULEA UR5, UR6, UR5, 0x18 ;  /* 0x0000000506057291 */ /* 0x000fe2000f8ec0ff */
[----:B------:R-:W-:Y:S01]  /*0270*/  IMAD.SHL.U32 R0, R0, 0x20, RZ ;  /* 0x0000002000007824 */ /* 0x000fe200078e00ff */
[----:B------:R-:W-:-:S04]  /*0280*/  SHF.L.U32 R4, R5, R4, RZ ;  /* 0x0000000405047219 */ /* 0x000fc800000006ff */
[----:B------:R-:W-:-:S05]  /*0290*/  LOP3.LUT R3, R4, R3, RZ, 0xfc, !PT ;  /* 0x0000000304037212 */ /* 0x000fca00078efcff */
[----:B------:R0:W-:Y:S04]  /*02a0*/  ATOMS.OR RZ, [UR5], R3 ;  /* 0x00000003ffff798c */ /* 0x0001e8000b000005 */
[----:B------:R0:W-:Y:S01]  /*02b0*/  STS [UR4], R0 ;  /* 0x00000000ff007988 */ /* 0x0001e20008000804 */
[----:B------:R-:W-:Y:S05]  /*02c0*/  BRA `(.L_x_2) ;  /* 0x0000000000107947 */ /* 0x000fea0003800000 */
.L_x_1:
[----:B------:R-:W-:Y:S01]  /*02d0*/  IMAD.MOV.U32 R0, RZ, RZ, -0x1 ;  /* 0xffffffffff007424 */ /* 0x000fe200078e00ff */
[----:B------:R-:W-:-:S04]  /*02e0*/  MOV R4, 0x310 ;  /* 0x0000031000047802 */ /* 0x000fc80000000f00 */
[----:B------:R0:W-:Y:S03]  /*02f0*/  STS [UR4], R0 ;  /* 0x00000000ff007988 */ /* 0x0001e60008000804 */
[----:B0-----:R-:W-:Y:S05]  /*0300*/  CALL.REL.NOINC `($__internal_1_$__cuda_sm10x_tcgen05_guardrail_trap_phase_invalid_during_alloc) ;  /* 0x0000005800947944 */ /* 0x001fea0003c00000 */
.L_x_2:
[----:B------:R-:W-:Y:S05]  /*0310*/  WARPSYNC.ALL ;  /* 0x0000000000007948 */ /* 0x000fea0003800000 */
[----:B------:R-:W-:Y:S01]  /*0320*/  NOP ;  /* 0x0000000000007918 */ /* 0x000fe20000000000 */
.L_x_0:
[----:B------:R-:W1:Y:S01]  /*0330*/  S2UR UR6, SR_CTAID.X ;  /* 0x00000000000679c3 */ /* 0x000e620000002500 */
[----:B------:R-:W2:Y:S01]  /*0340*/  LDCU.64 UR4, c[0x0][0x3b0] ;  /* 0x00007600ff0477ac */ /* 0x000ea20008000a00 */
[----:B------:R-:W-:Y:S01]  /*0350*/  UMOV UR10, 0x400 ;  /* 0x00000400000a7882 */ /* 0x000fe20000000000 */
[----:B------:R-:W3:Y:S05]  /*0360*/  LDCU.64 UR20, c[0x0][0x358] ;  /* 0x00006b00ff1477ac */ /* 0x000eea0008000a00 */
[----:B------:R-:W4:Y:S08]  /*0370*/  S2UR UR8, SR_CgaCtaId ;  /* 0x00000000000879c3 */ /* 0x000f300000008800 */
[----:B------:R-:W2:Y:S01]  /*0380*/  S2UR UR7, SR_CTAID.Y ;  /* 0x00000000000779c3 */ /* 0x000ea20000002600 */
[----:B-1----:R-:W-:-:S07]  /*0390*/  USHF.L.U32 UR6, UR6, 0x7, URZ ;  /* 0x0000000706067899 */ /* 0x002fce00080006ff */
[----:B------:R-:W1:Y:S01]  /*03a0*/  LDC.64 R8, c[0x0][0x380] ;  /* 0x0000e000ff087b82 */ /* 0x000e620000000a00 */
[----:B0-----:R-:W-:Y:S01]  /*03b0*/  IMAD.U32 R3, RZ, RZ, UR6 ;  /* 0x00000006ff037e24 */ /* 0x001fe2000f8e00ff */
[----:B----4-:R-:W-:-:S06]  /*03c0*/  ULEA UR10, UR8, UR10, 0x18 ;  /* 0x0000000a080a7291 */ /* 0x010fcc000f8ec0ff */
[----:B------:R-:W-:Y:S01]  /*03d0*/  BAR.SYNC.DEFER_BLOCKING 0x0 ;  /* 0x0000000000007b1d */ /* 0x000fe20000010000 */
[----:B------:R-:W-:-:S07]  /*03e0*/  LOP3.LUT R0, R3, 0x7f, R2, 0xf8, !PT ;  /* 0x0000007f03007812 */ /* 0x000fce00078ef802 */
[----:B------:R-:W0:Y:S01]  /*03f0*/  LDC R35, c[0x0][0x3b8] ;  /* 0x0000ee00ff237b82 */ /* 0x000e220000000800 */
[----:B--2---:R-:W-:Y:S01]  /*0400*/  UIMAD UR4, UR7, UR4, URZ ;  /* 0x00000004070472a4 */ /* 0x004fe2000f8e02ff */
[----:B------:R-:W-:-:S03]  /*0410*/  IMAD R3, R0, UR5, RZ ;  /* 0x0000000500037c24 */ /* 0x000fc6000f8e02ff */
[----:B------:R-:W-:Y:S01]  /*0420*/  USHF.L.U32 UR9, UR4, 0x1, URZ ;  /* 0x0000000104097899 */ /* 0x000fe200080006ff */
[C---:B------:R-:W-:Y:S01]  /*0430*/  IMAD.SHL.U32 R5, R3.reuse, 0x2, RZ ;  /* 0x0000000203057824 */ /* 0x040fe200078e00ff */
[----:B------:R-:W-:Y:S01]  /*0440*/  UIMAD.WIDE UR4, UR4, 0x2, URZ ;  /* 0x00000002040478a5 */ /* 0x000fe2000f8e02ff */
[----:B------:R-:W-:-:S03]  /*0450*/  IMAD.HI R6, R3, 0x2, RZ ;  /* 0x0000000203067827 */ /* 0x000fc600078e02ff */
[----:B-1----:R-:W-:-:S04]  /*0460*/  IADD3 R4, P0, P1, R5, UR9, R8 ;  /* 0x0000000905047c10 */ /* 0x002fc8000f91e008 */
[----:B------:R-:W-:Y:S01]  /*0470*/  IADD3.X R5, PT, PT, R6, UR5, R9, P0, P1 ;  /* 0x0000000506057c10 */ /* 0x000fe200087e2409 */
[----:B------:R-:W1:Y:S01]  /*0480*/  LDS R36, [UR10] ;  /* 0x0000000aff247984 */ /* 0x000e620008000800 */
[----:B------:R-:W-:Y:S01]  /*0490*/  BAR.SYNC.DEFER_BLOCKING 0x0 ;  /* 0x0000000000007b1d */ /* 0x000fe20000010000 */
[C---:B0-----:R-:W-:Y:S02]  /*04a0*/  IMAD.SHL.U32 R3, R35.reuse, 0x2, RZ ;  /* 0x0000000223037824 */ /* 0x041fe400078e00ff */
[C---:B------:R-:W-:Y:S02]  /*04b0*/  IMAD R7, R35.reuse, 0x12, RZ ;  /* 0x0000001223077824 */ /* 0x040fe400078e02ff */
[----:B------:R-:W-:Y:S01]  /*04c0*/  IMAD R9, R35, 0x14, RZ ;  /* 0x0000001423097824 */ /* 0x000fe200078e02ff */
[-C--:B------:R-:W-:Y:S01]  /*04d0*/  IADD3 R6, P6, PT, R3, R4.reuse, RZ ;  /* 0x0000000403067210 */ /* 0x080fe20007fde0ff */
[C---:B------:R-:W-:Y:S01]  /*04e0*/  IMAD R17, R35.reuse, 0x6, RZ ;  /* 0x0000000623117824 */ /* 0x040fe200078e02ff */
[CC--:B------:R-:W-:Y:S01]  /*04f0*/  LEA R8, P4, R35.reuse, R4.reuse, 0x2 ;  /* 0x0000000423087211 */ /* 0x0c0fe200078810ff */
[----:B------:R-:W-:Y:S01]  /*0500*/  IMAD R25, R35, 0xa, RZ ;  /* 0x0000000a23197824 */ /* 0x000fe200078e02ff */
[-C--:B------:R-:W-:Y:S01]  /*0510*/  IADD3 R22, P0, PT, R7, R4.reuse, RZ ;  /* 0x0000000407167210 */ /* 0x080fe20007f1e0ff */
[----:B------:R-:W-:Y:S01]  /*0520*/  IMAD R11, R35, 0x3, RZ ;  /* 0x00000003230b7824 */ /* 0x000fe200078e02ff */
[-C--:B------:R-:W-:Y:S01]  /*0530*/  IADD3 R24, P3, PT, R9, R4.reuse, RZ ;  /* 0x0000000409187210 */ /* 0x080fe20007f7e0ff */
[C---:B------:R-:W-:Y:S01]  /*0540*/  IMAD.SHL.U32 R13, R35.reuse, 0x4, RZ ;  /* 0x00000004230d7824 */ /* 0x040fe200078e00ff */
[CC--:B------:R-:W-:Y:S01]  /*0550*/  LEA.HI.X.SX32 R7, R35.reuse, R5.reuse, 0x1, P6 ;  /* 0x0000000523077211 */ /* 0x0c0fe200030f0eff */
[----:B------:R-:W-:Y:S01]  /*0560*/  IMAD R15, R35, 0x5, RZ ;  /* 0x00000005230f7824 */ /* 0x000fe200078e02ff */
[-C--:B------:R-:W-:Y:S01]  /*0570*/  IADD3 R10, P5, PT, R17, R4.reuse, RZ ;  /* 0x00000004110a7210 */ /* 0x080fe20007fbe0ff */
[C---:B------:R-:W-:Y:S01]  /*0580*/  IMAD R29, R35.reuse, 0xc, RZ ;  /* 0x0000000c231d7824 */ /* 0x040fe200078e02ff */
[C---:B------:R-:W-:Y:S01]  /*0590*/  LEA R12, P6, R35.reuse, R4, 0x3 ;  /* 0x00000004230c7211 */ /* 0x040fe200078c18ff */
[----:B------:R-:W-:Y:S01]  /*05a0*/  IMAD R33, R35, 0xe, RZ ;  /* 0x0000000e23217824 */ /* 0x000fe200078e02ff */
[----:B------:R-:W-:-:S02]  /*05b0*/  LEA.HI.X.SX32 R9, R3, R5, 0x1, P4 ;  /* 0x0000000503097211 */ /* 0x000fc400020f0eff */
[-C--:B------:R-:W-:Y:S01]  /*05c0*/  IADD3 R14, P4, PT, R25, R4.reuse, RZ ;  /* 0x00000004190e7210 */ /* 0x080fe20007f9e0ff */
[----:B------:R-:W-:Y:S01]  /*05d0*/  IMAD R31, R35, 0x18, RZ ;  /* 0x00000018231f7824 */ /* 0x000fe200078e02ff */
[-C--:B------:R-:W-:Y:S01]  /*05e0*/  LEA.HI.X.SX32 R11, R11, R5.reuse, 0x1, P5 ;  /* 0x000000050b0b7211 */ /* 0x080fe200028f0eff */
[----:B------:R-:W-:Y:S01]  /*05f0*/  IMAD R19, R35, 0x7, RZ ;  /* 0x0000000723137824 */ /* 0x000fe200078e02ff */
[-C--:B------:R-:W-:Y:S01]  /*0600*/  LEA.HI.X.SX32 R13, R13, R5.reuse, 0x1, P6 ;  /* 0x000000050d0d7211 */ /* 0x080fe200030f0eff */
[----:B------:R-:W-:Y:S01]  /*0610*/  IMAD.SHL.U32 R21, R35, 0x8, RZ ;  /* 0x0000000823157824 */ /* 0x000fe200078e00ff */
[-C--:B------:R-:W-:Y:S01]  /*0620*/  IADD3 R16, P5, PT, R29, R4.reuse, RZ ;  /* 0x000000041d107210 */ /* 0x080fe20007fbe0ff */
[----:B------:R-:W-:Y:S01]  /*0630*/  IMAD R27, R35, 0x16, RZ ;  /* 0x00000016231b7824 */ /* 0x000fe200078e02ff */
[-C--:B------:R-:W-:Y:S01]  /*0640*/  IADD3 R18, P6, PT, R33, R4.reuse, RZ ;  /* 0x0000000421127210 */ /* 0x080fe20007fde0ff */
[----:B------:R-:W-:Y:S01]  /*0650*/  IMAD R37, R35, 0x1a, RZ ;  /* 0x0000001a23257824 */ /* 0x000fe200078e02ff */
[-C--:B------:R-:W-:Y:S01]  /*0660*/  LEA.HI.X.SX32 R15, R15, R5.reuse, 0x1, P4 ;  /* 0x000000050f0f7211 */ /* 0x080fe200020f0eff */
[C---:B------:R-:W-:Y:S01]  /*0670*/  IMAD R39, R35.reuse, 0x1c, RZ ;  /* 0x0000001c23277824 */ /* 0x040fe200078e02ff */
[CC--:B------:R-:W-:Y:S01]  /*0680*/  LEA R20, P4, R35.reuse, R4.reuse, 0x4 ;  /* 0x0000000423147211 */ /* 0x0c0fe200078820ff */
[----:B------:R-:W-:Y:S01]  /*0690*/  IMAD R41, R35, 0x1e, RZ ;  /* 0x0000001e23297824 */ /* 0x000fe200078e02ff */
[-C--:B------:R-:W-:Y:S01]  /*06a0*/  IADD3 R28, P1, PT, R31, R4.reuse, RZ ;  /* 0x000000041f1c7210 */ /* 0x080fe20007f3e0ff */
[----:B------:R-:W-:Y:S01]  /*06b0*/  IMAD R23, R35, 0x9, RZ ;  /* 0x0000000923177824 */ /* 0x000fe200078e02ff */
[-C--:B------:R-:W-:Y:S01]  /*06c0*/  LEA.HI.X.SX32 R17, R17, R5.reuse, 0x1, P5 ;  /* 0x0000000511117211 */ /* 0x080fe200028f0eff */
[----:B------:R-:W-:Y:S01]  /*06d0*/  IMAD R3, R35, 0xb, RZ ;  /* 0x0000000b23037824 */ /* 0x000fe200078e02ff */
[----:B------:R-:W-:Y:S01]  /*06e0*/  LEA.HI.X.SX32 R19, R19, R5, 0x1, P6 ;  /* 0x0000000513137211 */ /* 0x000fe200030f0eff */
[----:B------:R-:W-:Y:S01]  /*06f0*/  IMAD R31, R35, 0xd, RZ ;  /* 0x0000000d231f7824 */ /* 0x000fe200078e02ff */
[----:B---3--:R0:W5:Y:S01]  /*0700*/  LDG.E.U16 R34, desc[UR20][R4.64] ;  /* 0x0000001404227981 */ /* 0x008162000c1e1500 */
[-C--:B------:R-:W-:Y:S01]  /*0710*/  IADD3 R26, P2, PT, R27, R4.reuse, RZ ;  /* 0x000000041b1a7210 */ /* 0x080fe20007f5e0ff */
[----:B------:R-:W-:Y:S01]  /*0720*/  IMAD R35, R35, 0xf, RZ ;  /* 0x0000000f23237824 */ /* 0x000fe200078e02ff */
[-C--:B------:R-:W-:Y:S01]  /*0730*/  IADD3 R30, P5, PT, R37, R4.reuse, RZ ;  /* 0x00000004251e7210 */ /* 0x080fe20007fbe0ff */
[----:B------:R-:W5:Y:S01]  /*0740*/  LDG.E.U16 R6, desc[UR20][R6.64] ;  /* 0x0000001406067981 */ /* 0x000f62000c1e1500 */
[----:B------:R-:W-:-:S02]  /*0750*/  IADD3 R32, P6, PT, R39, R4, RZ ;  /* 0x0000000427207210 */ /* 0x000fc40007fde0ff */
[-C--:B------:R-:W-:Y:S01]  /*0760*/  LEA.HI.X.SX32 R21, R21, R5.reuse, 0x1, P4 ;  /* 0x0000000515157211 */ /* 0x080fe200020f0eff */
[----:B------:R-:W5:Y:S01]  /*0770*/  LDG.E.U16 R12, desc[UR20][R12.64] ;  /* 0x000000140c0c7981 */ /* 0x000f62000c1e1500 */
[-C--:B------:R-:W-:Y:S02]  /*0780*/  LEA.HI.X.SX32 R23, R23, R5.reuse, 0x1, P0 ;  /* 0x0000000517177211 */ /* 0x080fe400000f0eff */
[----:B0-----:R-:W-:Y:S01]  /*0790*/  IADD3 R4, P4, PT, R41, R4, RZ ;  /* 0x0000000429047210 */ /* 0x001fe20007f9e0ff */
[----:B------:R-:W5:Y:S01]  /*07a0*/  LDG.E.U16 R14, desc[UR20][R14.64] ;  /* 0x000000140e0e7981 */ /* 0x000f62000c1e1500 */
[-C--:B------:R-:W-:Y:S02]  /*07b0*/  LEA.HI.X.SX32 R25, R25, R5.reuse, 0x1, P3 ;  /* 0x0000000519197211 */ /* 0x080fe400018f0eff */
[-C--:B------:R-:W-:Y:S01]  /*07c0*/  LEA.HI.X.SX32 R27, R3, R5.reuse, 0x1, P2 ;  /* 0x00000005031b7211 */ /* 0x080fe200010f0eff */
[----:B------:R-:W5:Y:S01]  /*07d0*/  LDG.E.U16 R16, desc[UR20][R16.64] ;  /* 0x0000001410107981 */ /* 0x000f62000c1e1500 */
[----:B------:R-:W-:-:S02]  /*07e0*/  LEA.HI.X.SX32 R29, R29, R5, 0x1, P1 ;  /* 0x000000051d1d7211 */ /* 0x000fc400008f0eff */
[-C--:B------:R-:W-:Y:S01]  /*07f0*/  LEA.HI.X.SX32 R31, R31, R5.reuse, 0x1, P5 ;  /* 0x000000051f1f7211 */ /* 0x080fe200028f0eff */
[----:B------:R-:W5:Y:S01]  /*0800*/  LDG.E.U16 R18, desc[UR20][R18.64] ;  /* 0x0000001412127981 */ /* 0x000f62000c1e1500 */
[-C--:B------:R-:W-:Y:S02]  /*0810*/  LEA.HI.X.SX32 R33, R33, R5.reuse, 0x1, P6 ;  /* 0x0000000521217211 */ /* 0x080fe400030f0eff */
[----:B------:R-:W-:Y:S01]  /*0820*/  LEA.HI.X.SX32 R5, R35, R5, 0x1, P4 ;  /* 0x0000000523057211 */ /* 0x000fe200020f0eff */
[----:B------:R-:W5:Y:S04]  /*0830*/  LDG.E.U16 R20, desc[UR20][R20.64] ;  /* 0x0000001414147981 */ /* 0x000f68000c1e1500 */
[----:B------:R-:W5:Y:S04]  /*0840*/  LDG.E.U16 R22, desc[UR20][R22.64] ;  /* 0x0000001416167981 */ /* 0x000f68000c1e1500 */
[----:B------:R-:W5:Y:S04]  /*0850*/  LDG.E.U16 R24, desc[UR20][R24.64] ;  /* 0x0000001418187981 */ /* 0x000f68000c1e1500 */
[----:B------:R-:W5:Y:S04]  /*0860*/  LDG.E.U16 R26, desc[UR20][R26.64] ;  /* 0x000000141a1a7981 */ /* 0x000f68000c1e1500 */
[----:B------:R-:W5:Y:S04]  /*0870*/  LDG.E.U16 R28, desc[UR20][R28.64] ;  /* 0x000000141c1c7981 */ /* 0x000f68000c1e1500 */
[----:B------:R-:W5:Y:S04]  /*0880*/  LDG.E.U16 R30, desc[UR20][R30.64] ;  /* 0x000000141e1e7981 */ /* 0x000f68000c1e1500 */
[----:B------:R-:W5:Y:S04]  /*0890*/  LDG.E.U16 R32, desc[UR20][R32.64] ;  /* 0x0000001420207981 */ /* 0x000f68000c1e1500 */
[----:B------:R-:W5:Y:S01]  /*08a0*/  LDG.E.U16 R7, desc[UR20][R4.64] ;  /* 0x0000001404077981 */ /* 0x000f62000c1e1500 */
[----:B------:R-:W-:-:S03]  /*08b0*/  IMAD.SHL.U32 R3, R2, 0x2, RZ ;  /* 0x0000000202037824 */ /* 0x000fc600078e00ff */
[----:B------:R0:W5:Y:S01]  /*08c0*/  LDG.E.U16 R8, desc[UR20][R8.64] ;  /* 0x0000001408087981 */ /* 0x000162000c1e1500 */
[----:B-1----:R-:W-:Y:S02]  /*08d0*/  R2UR UR11, R36 ;  /* 0x00000000240b72ca */ /* 0x002fe400000e0000 */
[----:B------:R-:W-:Y:S01]  /*08e0*/  LOP3.LUT R36, R2, 0x40, RZ, 0xc0, !PT ;  /* 0x0000004002247812 */ /* 0x000fe200078ec0ff */
[----:B------:R1:W5:Y:S01]  /*08f0*/  LDG.E.U16 R10, desc[UR20][R10.64] ;  /* 0x000000140a0a7981 */ /* 0x000362000c1e1500 */
[----:B0-----:R-:W-:-:S04]  /*0900*/  SHF.R.U32.HI R9, RZ, 0x5, R2 ;  /* 0x00000005ff097819 */ /* 0x001fc80000011602 */
[----:B------:R-:W-:Y:S02]  /*0910*/  R2UR UR26, R9 ;  /* 0x00000000091a72ca */ /* 0x000fe400000e0000 */
[----:B------:R-:W-:-:S05]  /*0920*/  LOP3.LUT R9, R3, 0x7e, RZ, 0xc0, !PT ;  /* 0x0000007e03097812 */ /* 0x000fca00078ec0ff */
[----:B-1----:R-:W-:-:S05]  /*0930*/  IMAD R11, R36, 0x20, R9 ;  /* 0x00000020240b7824 */ /* 0x002fca00078e0209 */
[----:B------:R-:W-:Y:S01]  /*0940*/  LOP3.LUT R3, R11, 0x10, RZ, 0x3c, !PT ;  /* 0x000000100b037812 */ /* 0x000fe200078e3cff */
[----:B------:R-:W-:Y:S06]  /*0950*/  BRA.U UP0, `(.L_x_5) ;  /* 0x0000000100187547 */ /* 0x000fec000b800000 */
[----:B------:R-:W-:Y:S01]  /*0960*/  ELECT P0, URZ, PT ;  /* 0x0000000000ff782f */ /* 0x000fe20003800000 */
[----:B------:R-:W-:Y:S01]  /*0970*/  IMAD.MOV.U32 R4, RZ, RZ, 0x1 ;  /* 0x00000001ff047424 */ /* 0x000fe200078e00ff */
[----:B------:R-:W-:Y:S01]  /*0980*/  UMOV UR4, 0x40 ;  /* 0x0000004000047882 */ /* 0x000fe20000000000 */
[----:B------:R-:W-:Y:S01]  /*0990*/  UVIRTCOUNT.DEALLOC.SMPOOL 0x80 ;  /* 0x000000800000784c */ /* 0x000fe20000000000 */
[----:B------:R-:W-:-:S09]  /*09a0*/  ULEA UR4, UR8, UR4, 0x18 ;  /* 0x0000000408047291 */ /* 0x000fd2000f8ec0ff */
[----:B------:R0:W-:Y:S03]  /*09b0*/  @P0 STS.U8 [UR4], R4 ;  /* 0x00000004ff000988 */ /* 0x0001e60008000004 */
.L_x_5:
[----:B------:R-:W1:Y:S01]  /*09c0*/  LDCU.64 UR8, c[0x0][0x3c0] ;  /* 0x00007800ff0877ac */ /* 0x000e620008000a00 */
[----:B------:R-:W2:Y:S01]  /*09d0*/  LDC.64 R46, c[0x0][0x388] ;  /* 0x0000e200ff2e7b82 */ /* 0x000ea20000000a00 */
[----:B-----5:R-:W-:Y:S01]  /*09e0*/  STS.U16 [R11+UR10+0x400], R20 ;  /* 0x000400140b007988 */ /* 0x020fe2000800040a */
[C---:B------:R-:W-:Y:S01]  /*09f0*/  LOP3.LUT R5, R11.reuse, 0x20, RZ, 0x3c, !PT ;  /* 0x000000200b057812 */ /* 0x040fe200078e3cff */
[----:B------:R-:W3:Y:S01]  /*0a00*/  LDCU UR4, c[0x0][0x3c8] ;  /* 0x00007900ff0477ac */ /* 0x000ee20008000800 */
[C---:B------:R-:W-:Y:S01]  /*0a10*/  LOP3.LUT R13, R11.reuse, 0x30, RZ, 0x3c, !PT ;  /* 0x000000300b0d7812 */ /* 0x040fe200078e3cff */
[----:B------:R4:W-:Y:S01]  /*0a20*/  STS.U16 [R11+UR10], R34 ;  /* 0x000000220b007988 */ /* 0x0009e2000800040a */
[C---:B------:R-:W-:Y:S01]  /*0a30*/  LOP3.LUT R15, R11.reuse, 0x40, RZ, 0x3c, !PT ;  /* 0x000000400b0f7812 */ /* 0x040fe200078e3cff */
[----:B------:R-:W-:Y:S01]  /*0a40*/  UIADD3 UR30, UPT, UPT, UR6, 0x80, URZ ;  /* 0x00000080061e7890 */ /* 0x000fe2000fffe0ff */
[C---:B------:R-:W-:Y:S01]  /*0a50*/  LOP3.LUT R17, R11.reuse, 0x50, RZ, 0x3c, !PT ;  /* 0x000000500b117812 */ /* 0x040fe200078e3cff */
[----:B------:R0:W-:Y:S01]  /*0a60*/  STS.U16 [R3+UR10+0x80], R6 ;  /* 0x0000800603007988 */ /* 0x0001e2000800040a */
[C---:B------:R-:W-:Y:S01]  /*0a70*/  LOP3.LUT R19, R11.reuse, 0x60, RZ, 0x3c, !PT ;  /* 0x000000600b137812 */ /* 0x040fe200078e3cff */
[----:B------:R-:W2:Y:S01]  /*0a80*/  LDC R45, c[0x0][0x3d8] ;  /* 0x0000f600ff2d7b82 */ /* 0x000ea20000000800 */
[----:B------:R-:W-:Y:S01]  /*0a90*/  LOP3.LUT P3, RZ, R2, 0x7f, RZ, 0xc0, !PT ;  /* 0x0000007f02ff7812 */ /* 0x000fe2000786c0ff */
[----:B------:R3:W-:Y:S01]  /*0aa0*/  STS.U16 [R3+UR10+0x480], R22 ;  /* 0x0004801603007988 */ /* 0x0007e2000800040a */
[----:B0-----:R-:W-:Y:S01]  /*0ab0*/  SHF.R.U32.HI R4, RZ, 0x4, R2 ;  /* 0x00000004ff047819 */ /* 0x001fe20000011602 */
[----:B------:R-:W0:Y:S01]  /*0ac0*/  LDCU UR13, c[0x0][0x3a8] ;  /* 0x00007500ff0d77ac */ /* 0x000e220008000800 */
[----:B----4-:R-:W-:Y:S01]  /*0ad0*/  LOP3.LUT R11, R11, 0x70, RZ, 0x3c, !PT ;  /* 0x000000700b0b7812 */ /* 0x010fe200078e3cff */
[----:B------:R-:W-:Y:S01]  /*0ae0*/  STS.U16 [R5+UR10+0x100], R8 ;  /* 0x0001000805007988 */ /* 0x000fe2000800040a */
[----:B------:R-:W-:Y:S01]  /*0af0*/  SGXT.U32 R4, R4, 0x3 ;  /* 0x000000030404781a */ /* 0x000fe20000000000 */
[----:B-1----:R-:W-:Y:S01]  /*0b00*/  UIMAD UR8, UR7, UR8, URZ ;  /* 0x00000008070872a4 */ /* 0x002fe2000f8e02ff */
[----:B------:R-:W-:Y:S01]  /*0b10*/  IMAD.U32 R6, RZ, RZ, UR9 ;  /* 0x00000009ff067e24 */ /* 0x000fe2000f8e00ff */
[----:B------:R1:W-:Y:S01]  /*0b20*/  STS.U16 [R5+UR10+0x500], R24 ;  /* 0x0005001805007988 */ /* 0x0003e2000800040a */
[----:B------:R-:W4:Y:S01]  /*0b30*/  LDC.64 R54, c[0x0][0x390] ;  /* 0x0000e400ff367b82 */ /* 0x000f220000000a00 */
[----:B---3--:R-:W-:-:S02]  /*0b40*/  LOP3.LUT R3, R2, 0xf, RZ, 0xc0, !PT ;  /* 0x0000000f02037812 */ /* 0x008fc400078ec0ff */
[----:B------:R3:W-:Y:S01]  /*0b50*/  STS.U16 [R13+UR10+0x180], R10 ;  /* 0x0001800a0d007988 */ /* 0x0007e2000800040a */
[----:B------:R-:W-:Y:S01]  /*0b60*/  VOTEU.ALL UP1, P3 ;  /* 0x0000000000ff7886 */ /* 0x000fe20001820000 */
[----:B------:R-:W-:Y:S01]  /*0b70*/  VOTEU.ALL UP2, P3 ;  /* 0x0000000000ff7886 */ /* 0x000fe20001840000 */
[----:B------:R-:W-:Y:S01]  /*0b80*/  IMAD R3, R3, UR4, RZ ;  /* 0x0000000403037c24 */ /* 0x000fe2000f8e02ff */
[----:B------:R-:W-:Y:S01]  /*0b90*/  USHF.L.U32 UR4, UR8, 0x1, URZ ;  /* 0x0000000108047899 */ /* 0x000fe200080006ff */
[----:B------:R-:W-:Y:S02]  /*0ba0*/  STS.U16 [R13+UR10+0x580], R26 ;  /* 0x0005801a0d007988 */ /* 0x000fe4000800040a */
[----:B-1----:R-:W-:Y:S02]  /*0bb0*/  IMAD.SHL.U32 R5, R3, 0x2, RZ ;  /* 0x0000000203057824 */ /* 0x002fe400078e00ff */
[----:B------:R1:W-:Y:S01]  /*0bc0*/  STS.U16 [R15+UR10+0x200], R12 ;  /* 0x0002000c0f007988 */ /* 0x0003e2000800040a */
[----:B---3--:R-:W-:-:S02]  /*0bd0*/  PRMT R10, RZ, 0x7610, R10 ;  /* 0x00007610ff0a7816 */ /* 0x008fc4000000000a */
[----:B--2---:R-:W-:Y:S01]  /*0be0*/  IADD3 R46, P0, P1, R5, UR4, R46 ;  /* 0x00000004052e7c10 */ /* 0x004fe2000f91e02e */
[----:B------:R-:W-:Y:S01]  /*0bf0*/  UIMAD.WIDE UR4, UR8, 0x2, URZ ;  /* 0x00000002080478a5 */ /* 0x000fe2000f8e02ff */
[----:B------:R-:W-:Y:S01]  /*0c00*/  STS.U16 [R15+UR10+0x600], R28 ;  /* 0x0006001c0f007988 */ /* 0x000fe2000800040a */
[----:B------:R-:W-:Y:S01]  /*0c10*/  USHF.L.U32 UR8, UR26, 0x15, URZ ;  /* 0x000000151a087899 */ /* 0x000fe200080006ff */
[----:B------:R-:W-:Y:S02]  /*0c20*/  IMAD R5, R4, UR9, RZ ;  /* 0x0000000904057c24 */ /* 0x000fe4000f8e02ff */
[----:B------:R-:W-:Y:S01]  /*0c30*/  STS.U16 [R17+UR10+0x280], R14 ;  /* 0x0002800e11007988 */ /* 0x000fe2000800040a */
[----:B------:R-:W-:Y:S01]  /*0c40*/  ULOP3.LUT UR8, UR8, 0x600000, URZ, 0xc0, !UPT ;  /* 0x0060000008087892 */ /* 0x000fe2000f8ec0ff */
[----:B------:R-:W-:Y:S01]  /*0c50*/  IMAD.HI R4, R3, 0x2, RZ ;  /* 0x0000000203047827 */ /* 0x000fe200078e02ff */
[----:B------:R-:W-:Y:S01]  /*0c60*/  UMOV UR4, 0x1 ;  /* 0x0000000100047882 */ /* 0x000fe20000000000 */
[----:B------:R-:W-:Y:S01]  /*0c70*/  STS.U16 [R17+UR10+0x680], R30 ;  /* 0x0006801e11007988 */ /* 0x000fe2000800040a */
[----:B------:R-:W-:-:S02]  /*0c80*/  UIADD3 UR12, UPT, UPT, UR11, UR8, URZ ;  /* 0x000000080b0c7290 */ /* 0x000fc4000fffe0ff */
[----:B------:R-:W-:-:S04]  /*0c90*/  @!UP1 UIADD3 UR14, UPT, UPT, -UR4, 0x100000, URZ ;  /* 0x00100000040e9890 */ /* 0x000fc8000fffe1ff */
[----:B------:R-:W-:Y:S02]  /*0ca0*/  @!UP1 USHF.L.U32 UR15, UR14, 0xb, URZ ;  /* 0x0000000b0e0f9899 */ /* 0x000fe400080006ff */
[----:B------:R-:W-:Y:S01]  /*0cb0*/  @!UP1 USHF.L.U32 UR14, UR14, 0x1, URZ ;  /* 0x000000010e0e9899 */ /* 0x000fe200080006ff */
[----:B------:R-:W-:Y:S01]  /*0cc0*/  IMAD R3, R6, 0x8, R5 ;  /* 0x0000000806037824 */ /* 0x000fe200078e0205 */
[----:B------:R-:W-:Y:S01]  /*0cd0*/  STS.U16 [R19+UR10+0x300], R16 ;  /* 0x0003001013007988 */ /* 0x000fe2000800040a */
[----:B------:R-:W-:Y:S02]  /*0ce0*/  IADD3.X R8, PT, PT, R4, UR5, R47, P0, P1 ;  /* 0x0000000504087c10 */ /* 0x000fe400087e242f */
[C---:B------:R-:W-:Y:S01]  /*0cf0*/  IMAD R4, R6.reuse, 0x8, R3 ;  /* 0x0000000806047824 */ /* 0x040fe200078e0203 */
[----:B------:R-:W-:Y:S01]  /*0d00*/  STS.U16 [R19+UR10+0x700], R32 ;  /* 0x0007002013007988 */ /* 0x000fe2000800040a */
[C---:B------:R-:W-:Y:S02]  /*0d10*/  LEA R52, P0, R5.reuse, R46, 0x1 ;  /* 0x0000002e05347211 */ /* 0x040fe400078008ff */
[----:B------:R-:W-:Y:S01]  /*0d20*/  IMAD R6, R6, 0x8, R4 ;  /* 0x0000000806067824 */ /* 0x000fe200078e0204 */
[----:B------:R-:W-:Y:S01]  /*0d30*/  STS.U16 [R11+UR10+0x380], R18 ;  /* 0x000380120b007988 */ /* 0x000fe2000800040a */
[----:B------:R-:W-:-:S02]  /*0d40*/  LEA.HI.X.SX32 R53, R5, R8, 0x1, P0 ;  /* 0x0000000805357211 */ /* 0x000fc400000f0eff */
[CC--:B------:R-:W-:Y:S01]  /*0d50*/  LEA R48, P0, R4.reuse, R46.reuse, 0x1 ;  /* 0x0000002e04307211 */ /* 0x0c0fe200078008ff */
[----:B------:R2:W-:Y:S01]  /*0d60*/  STS.U16 [R11+UR10+0x780], R7 ;  /* 0x000780070b007988 */ /* 0x0005e2000800040a */
[----:B------:R-:W-:Y:S02]  /*0d70*/  LEA R50, P1, R3, R46, 0x1 ;  /* 0x0000002e03327211 */ /* 0x000fe400078208ff */
[----:B------:R-:W-:Y:S01]  /*0d80*/  LEA.HI.X.SX32 R49, R4, R8, 0x1, P0 ;  /* 0x0000000804317211 */ /* 0x000fe200000f0eff */
[----:B------:R-:W-:Y:S01]  /*0d90*/  STTM.x16 tmem[UR12], RZ ;  /* 0x000000ff000079ed */ /* 0x000fe2000824000c */
[----:B------:R-:W3:Y:S02]  /*0da0*/  FENCE.VIEW.ASYNC.T ;  /* 0x00000000000073c6 */ /* 0x000ee40000000200 */
[----:B---3--:R-:W-:Y:S01]  /*0db0*/  BAR.SYNC.DEFER_BLOCKING 0x0 ;  /* 0x0000000000007b1d */ /* 0x008fe20000010000 */
[----:B------:R-:W-:Y:S02]  /*0dc0*/  ISETP.LT.AND P0, PT, RZ, UR30, PT ;  /* 0x0000001eff007c0c */ /* 0x000fe4000bf01270 */
[----:B------:R-:W-:-:S02]  /*0dd0*/  LEA R46, P2, R6, R46, 0x1 ;  /* 0x0000002e062e7211 */ /* 0x000fc400078408ff */
[-C--:B------:R-:W-:Y:S02]  /*0de0*/  LEA.HI.X.SX32 R51, R3, R8.reuse, 0x1, P1 ;  /* 0x0000000803337211 */ /* 0x080fe400008f0eff */
[----:B------:R-:W-:Y:S02]  /*0df0*/  LEA.HI.X.SX32 R47, R6, R8, 0x1, P2 ;  /* 0x00000008062f7211 */ /* 0x000fe400010f0eff */
[----:B------:R-:W-:Y:S02]  /*0e00*/  PRMT R6, RZ, 0x7610, R6 ;  /* 0x00007610ff067816 */ /* 0x000fe40000000006 */
[----:B------:R-:W-:Y:S02]  /*0e10*/  PRMT R8, RZ, 0x7610, R8 ;  /* 0x00007610ff087816 */ /* 0x000fe40000000008 */
[----:B-1----:R-:W-:Y:S01]  /*0e20*/  PRMT R12, RZ, 0x7610, R12 ;  /* 0x00007610ff0c7816 */ /* 0x002fe2000000000c */
[----:B------:R-:W-:-:S04]  /*0e30*/  @!UP1 UIADD3 UR16, UPT, UPT, -UR4, 0x100000, URZ ;  /* 0x0010000004109890 */ /* 0x000fc8000fffe1ff */
[----:B------:R-:W-:Y:S02]  /*0e40*/  @!UP1 USHF.L.U32 UR17, UR16, 0xb, URZ ;  /* 0x0000000b10119899 */ /* 0x000fe400080006ff */
[----:B------:R-:W-:Y:S02]  /*0e50*/  @!UP1 USHF.L.U32 UR16, UR16, 0x1, URZ ;  /* 0x0000000110109899 */ /* 0x000fe400080006ff */
[----:B------:R-:W-:Y:S01]  /*0e60*/  UIADD3 UR22, UPT, UPT, UR10, 0x1400, URZ ;  /* 0x000014000a167890 */ /* 0x000fe2000fffe0ff */
[--C-:B------:R-:W-:Y:S01]  /*0e70*/  SHF.R.U32.HI R36, RZ, 0x5, R2.reuse ;  /* 0x00000005ff247819 */ /* 0x100fe20000011602 */
[----:B------:R-:W-:Y:S01]  /*0e80*/  UIADD3 UR31, UPT, UPT, UR11, 0x10, URZ ;  /* 0x000000100b1f7890 */ /* 0x000fe2000fffe0ff */
[----:B--2---:R-:W-:Y:S01]  /*0e90*/  P2R R7, PR, RZ, 0x8 ;  /* 0x00000008ff077803 */ /* 0x004fe20000000000 */
[----:B------:R-:W1:Y:S02]  /*0ea0*/  FENCE.VIEW.ASYNC.S ;  /* 0x00000000000073c6 */ /* 0x000e640000000000 */
[----:B-1----:R1:W2:Y:S02]  /*0eb0*/  @!UP2 SYNCS.EXCH.64 URZ, [UR10+0x1c00], UR14 ;  /* 0x001c000e0affa5b2 */ /* 0x0022a40008000100 */
[----:B--2---:R-:W-:Y:S01]  /*0ec0*/  BAR.SYNC.DEFER_BLOCKING 0x0 ;  /* 0x0000000000007b1d */ /* 0x004fe20000010000 */
[----:B------:R-:W-:Y:S01]  /*0ed0*/  SHF.R.S32.HI R4, RZ, 0x6, R2 ;  /* 0x00000006ff047819 */ /* 0x000fe20000011402 */
[----:B------:R-:W-:-:S04]  /*0ee0*/  @!UP1 UIADD3 UR4, UPT, UPT, -UR4, 0x100000, URZ ;  /* 0x0010000004049890 */ /* 0x000fc8000fffe1ff */
[----:B------:R-:W-:Y:S02]  /*0ef0*/  @!UP1 USHF.L.U32 UR5, UR4, 0xb, URZ ;  /* 0x0000000b04059899 */ /* 0x000fe400080006ff */
[----:B------:R-:W-:Y:S01]  /*0f00*/  @!UP1 USHF.L.U32 UR4, UR4, 0x1, URZ ;  /* 0x0000000104049899 */ /* 0x000fe200080006ff */
[----:B------:R-:W-:Y:S01]  /*0f10*/  ISETP.EQ.U32.AND P1, PT, RZ, UR26, P0 ;  /* 0x0000001aff007c0c */ /* 0x000fe20008722070 */
[----:B-1----:R-:W1:Y:S01]  /*0f20*/  LDCU.64 UR14, c[0x0][0x3d0] ;  /* 0x00007a00ff0e77ac */ /* 0x002e620008000a00 */
[----:B------:R-:W2:Y:S04]  /*0f30*/  @P0 LDG.E.U16 R6, desc[UR20][R52.64] ;  /* 0x0000001434060981 */ /* 0x000ea8000c1e1500 */
[----:B------:R-:W3:Y:S04]  /*0f40*/  @P0 LDG.E.U16 R8, desc[UR20][R50.64] ;  /* 0x0000001432080981 */ /* 0x000ee8000c1e1500 */
[----:B------:R-:W4:Y:S04]  /*0f50*/  @P0 LDG.E.U16 R10, desc[UR20][R48.64] ;  /* 0x00000014300a0981 */ /* 0x000f28000c1e1500 */
[----:B------:R-:W4:Y:S01]  /*0f60*/  @P0 LDG.E.U16 R12, desc[UR20][R46.64] ;  /* 0x000000142e0c0981 */ /* 0x000f22000c1e1500 */
[----:B------:R-:W-:Y:S01]  /*0f70*/  SGXT R4, R4, 0x1 ;  /* 0x000000010404781a */ /* 0x000fe20000000200 */
[----:B------:R-:W-:Y:S01]  /*0f80*/  VOTEU.ALL UP2, P3 ;  /* 0x0000000000ff7886 */ /* 0x000fe20001840000 */
[----:B-1----:R-:W-:Y:S01]  /*0f90*/  UIMAD UR14, UR7, UR14, URZ ;  /* 0x0000000e070e72a4 */ /* 0x002fe2000f8e02ff */
[----:B------:R-:W-:-:S02]  /*0fa0*/  LOP3.LUT R37, R2, 0x1f, RZ, 0xc0, !PT ;  /* 0x0000001f02257812 */ /* 0x000fc400078ec0ff */
[----:B------:R-:W-:Y:S01]  /*0fb0*/  LOP3.LUT R3, R9, 0x90, R4, 0x78, !PT ;  /* 0x0000009009037812 */ /* 0x000fe200078e7804 */
[----:B------:R1:W0:Y:S01]  /*0fc0*/  @!UP2 SYNCS.EXCH.64 URZ, [UR10+0x1c08], UR16 ;  /* 0x001c08100affa5b2 */ /* 0x0002220008000100 */
[----:B------:R-:W-:Y:S01]  /*0fd0*/  VOTEU.ALL UP2, P3 ;  /* 0x0000000000ff7886 */ /* 0x000fe20001840000 */
[----:B------:R-:W-:Y:S02]  /*0fe0*/  SGXT.U32 R36, R36, 0x2 ;  /* 0x000000022424781a */ /* 0x000fe40000000000 */
[----:B--2---:R1:W-:Y:S04]  /*0ff0*/  STS.U16 [R3+UR10+0x1000], R6 ;  /* 0x0010000603007988 */ /* 0x0043e8000800040a */
[----:B---3--:R1:W-:Y:S04]  /*1000*/  STS.U16 [R3+UR10+0x1100], R8 ;  /* 0x0011000803007988 */ /* 0x0083e8000800040a */
[----:B----4-:R1:W-:Y:S04]  /*1010*/  STS.U16 [R3+UR10+0x1200], R10 ;  /* 0x0012000a03007988 */ /* 0x0103e8000800040a */
[----:B------:R1:W-:Y:S01]  /*1020*/  STS.U16 [R3+UR10+0x1300], R12 ;  /* 0x0013000c03007988 */ /* 0x0003e2000800040a */
[----:B0-----:R0:W-:Y:S06]  /*1030*/  MEMBAR.ALL.CTA ;  /* 0x0000000000007992 */ /* 0x0011ec0000008000 */
[----:B0-----:R-:W-:Y:S04]  /*1040*/  FENCE.VIEW.ASYNC.S ;  /* 0x00000000000073c6 */ /* 0x001fe80000000000 */
[----:B------:R-:W0:Y:S02]  /*1050*/  FENCE.VIEW.ASYNC.S ;  /* 0x00000000000073c6 */ /* 0x000e240000000000 */
[----:B0-----:R1:W0:Y:S02]  /*1060*/  @!UP2 SYNCS.EXCH.64 URZ, [UR10+0x1400], UR4 ;  /* 0x001400040affa5b2 */ /* 0x0012240008000100 */
[----:B0-----:R-:W-:Y:S06]  /*1070*/  BAR.SYNC.DEFER_BLOCKING 0x0 ;  /* 0x0000000000007b1d */ /* 0x001fec0000010000 */
[----:B-1----:R-:W-:Y:S05]  /*1080*/  @!P1 BRA `(.L_x_6) ;  /* 0x0000000000409947 */ /* 0x002fea0003800000 */
[----:B------:R-:W-:Y:S02]  /*1090*/  USHF.R.U32.HI UR16, URZ, 0x4, UR10 ;  /* 0x00000004ff107899 */ /* 0x000fe4000801160a */
[----:B------:R-:W-:Y:S02]  /*10a0*/  UIADD3 UR4, UPT, UPT, UR10, 0x1000, URZ ;  /* 0x000010000a047890 */ /* 0x000fe4000fffe0ff */
[----:B------:R-:W-:Y:S02]  /*10b0*/  USGXT.U32 UR16, UR16, 0xe ;  /* 0x0000000e1010789a */ /* 0x000fe40008000000 */
[----:B------:R-:W-:Y:S02]  /*10c0*/  USHF.R.U32.HI UR4, URZ, 0x4, UR4 ;  /* 0x00000004ff047899 */ /* 0x000fe40008011604 */
[----:B------:R-:W-:Y:S02]  /*10d0*/  ULOP3.LUT UR16, UR16, 0x800000, URZ, 0xfc, !UPT ;  /* 0x0080000010107892 */ /* 0x000fe4000f8efcff */
[----:B------:R-:W-:Y:S01]  /*10e0*/  USGXT.U32 UR18, UR4, 0xe ;  /* 0x0000000e0412789a */ /* 0x000fe20008000000 */
[----:B------:R-:W-:-:S02]  /*10f0*/  UMOV UR5, URZ ;  /* 0x000000ff00057c82 */ /* 0x000fc40008000000 */
[----:B------:R-:W-:Y:S01]  /*1100*/  UMOV UR4, UR22 ;  /* 0x0000001600047c82 */ /* 0x000fe20008000000 */
[----:B------:R-:W-:Y:S01]  /*1110*/  UMOV UR24, 0x0 ;  /* 0x0000000000187882 */ /* 0x000fe20000000000 */
[----:B------:R-:W-:Y:S01]  /*1120*/  UMOV UR25, 0x8088490 ;  /* 0x0808849000197882 */ /* 0x000fe20000000000 */
[----:B------:R-:W-:Y:S01]  /*1130*/  UMOV UR17, 0x40004040 ;  /* 0x4000404000117882 */ /* 0x000fe20000000000 */
[----:B------:R-:W-:Y:S01]  /*1140*/  UMOV UR19, 0xc0004010 ;  /* 0xc000401000137882 */ /* 0x000fe20000000000 */
[----:B------:R-:W-:Y:S01]  /*1150*/  UMOV UR4, UR4 ;  /* 0x0000000400047c82 */ /* 0x000fe20008000000 */
[----:B------:R0:W-:Y:S01]  /*1160*/  UTCHMMA gdesc[UR16], gdesc[UR18], tmem[UR31], tmem[UR24], idesc[UR25], !UPT ;  /* 0x00ff1812100075ea */ /* 0x0001e2000f80001f */
[----:B------:R0:W-:Y:S01]  /*1170*/  UTCBAR [UR4], URZ ;  /* 0x000000ff040073e9 */ /* 0x0001e200080000ff */
[----:B------:R-:W-:Y:S02]  /*1180*/  NOP ;  /* 0x0000000000007918 */ /* 0x000fe40000000000 */
.L_x_6:
[----:B------:R-:W-:Y:S05]  /*1190*/  @!P0 BRA `(.L_x_7) ;  /* 0x0000000000088947 */ /* 0x000fea0003800000 */
[----:B------:R-:W1:Y:S02]  /*11a0*/  SYNCS.PHASECHK.TRANS64.TRYWAIT P2, [UR10+0x1400], RZ ;  /* 0x001400ffff0075a7 */ /* 0x000e64000804110a */
[----:B-1----:R-:W-:Y:S05]  /*11b0*/  @!P2 BRA `(.L_x_8) ;  /* 0x0000004800aca947 */ /* 0x002fea0003800000 */
.L_x_7:
[----:B------:R-:W-:Y:S01]  /*11c0*/  BAR.SYNC.DEFER_BLOCKING 0x0 ;  /* 0x0000000000007b1d */ /* 0x000fe20000010000 */
[----:B------:R-:W-:Y:S01]  /*11d0*/  IMAD R41, R36, R45, RZ ;  /* 0x0000002d24297224 */ /* 0x000fe200078e02ff */
[----:B------:R-:W-:Y:S01]  /*11e0*/  USHF.L.U32 UR8, UR14, 0x1, URZ ;  /* 0x000000010e087899 */ /* 0x000fe200080006ff */
[----:B------:R-:W-:Y:S01]  /*11f0*/  IMAD R37, R37, UR15, RZ ;  /* 0x0000000f25257c24 */ /* 0x000fe2000f8e02ff */
[----:B0-----:R-:W-:Y:S01]  /*1200*/  UIMAD.WIDE UR4, UR14, 0x2, URZ ;  /* 0x000000020e0478a5 */ /* 0x001fe2000f8e02ff */
[----:B------:R-:W-:Y:S01]  /*1210*/  IMAD R44, R45, 0x4, R41 ;  /* 0x000000042d2c7824 */ /* 0x000fe200078e0229 */
[----:B------:R-:W-:Y:S01]  /*1220*/  LOP3.LUT P6, RZ, R2, 0x7f, RZ, 0xc0, !PT ;  /* 0x0000007f02ff7812 */ /* 0x000fe200078cc0ff */
[C---:B------:R-:W-:Y:S01]  /*1230*/  IMAD.SHL.U32 R39, R37.reuse, 0x2, RZ ;  /* 0x0000000225277824 */ /* 0x040fe200078e00ff */
[----:B------:R-:W0:Y:S01]  /*1240*/  LDTM.x32 R4, tmem[UR12+0x10] ;  /* 0x0000100c000479ee */ /* 0x000e2200082c0000 */
[----:B------:R-:W-:Y:S01]  /*1250*/  IMAD.HI R36, R37, 0x2, RZ ;  /* 0x0000000225247827 */ /* 0x000fe200078e02ff */
[----:B------:R-:W-:-:S02]  /*1260*/  UISETP.GT.AND UP2, UPT, UR6, -0x1, UPT ;  /* 0xffffffff0600788c */ /* 0x000fc4000bf44270 */
[----:B------:R-:W-:Y:S01]  /*1270*/  IADD3 R54, P2, P3, R39, UR8, R54 ;  /* 0x0000000827367c10 */ /* 0x000fe2000fb5e036 */
[----:B------:R-:W-:-:S03]  /*1280*/  IMAD R37, R45, 0x4, R44 ;  /* 0x000000042d257824 */ /* 0x000fc600078e022c */
[----:B------:R-:W-:Y:S01]  /*1290*/  IADD3.X R56, PT, PT, R36, UR5, R55, P2, P3 ;  /* 0x0000000524387c10 */ /* 0x000fe200097e6437 */
[----:B------:R-:W-:Y:S01]  /*12a0*/  IMAD R45, R45, 0x4, R37 ;  /* 0x000000042d2d7824 */ /* 0x000fe200078e0225 */
[-C--:B------:R-:W-:Y:S02]  /*12b0*/  LEA R42, P2, R41, R54.reuse, 0x1 ;  /* 0x00000036292a7211 */ /* 0x080fe400078408ff */
[-C--:B------:R-:W-:Y:S02]  /*12c0*/  LEA R38, P4, R37, R54.reuse, 0x1 ;  /* 0x0000003625267211 */ /* 0x080fe400078808ff */
[-C--:B------:R-:W-:Y:S02]  /*12d0*/  LEA R40, P3, R44, R54.reuse, 0x1 ;  /* 0x000000362c287211 */ /* 0x080fe400078608ff */
[----:B------:R-:W-:Y:S01]  /*12e0*/  LEA R36, P5, R45, R54, 0x1 ;  /* 0x000000362d247211 */ /* 0x000fe200078a08ff */
[----:B------:R-:W1:Y:S01]  /*12f0*/  @!P6 SYNCS.CCTL.IV [UR10+0x1400] ;  /* 0x00140000ff00e9b1 */ /* 0x000e62000800000a */
[-C--:B------:R-:W-:Y:S01]  /*1300*/  LEA.HI.X.SX32 R43, R41, R56.reuse, 0x1, P2 ;  /* 0x00000038292b7211 */ /* 0x080fe200010f0eff */
[----:B------:R-:W-:Y:S01]  /*1310*/  NOP ;  /* 0x0000000000007918 */ /* 0x000fe20000000000 */
[----:B------:R-:W-:-:S02]  /*1320*/  LEA.HI.X.SX32 R39, R37, R56, 0x1, P4 ;  /* 0x0000003825277211 */ /* 0x000fc400020f0eff */
[-C--:B------:R-:W-:Y:S02]  /*1330*/  LEA.HI.X.SX32 R41, R44, R56.reuse, 0x1, P3 ;  /* 0x000000382c297211 */ /* 0x080fe400018f0eff */
[----:B------:R-:W-:Y:S01]  /*1340*/  LEA.HI.X.SX32 R37, R45, R56, 0x1, P5 ;  /* 0x000000382d257211 */ /* 0x000fe200028f0eff */
[----:B0-----:R-:W-:Y:S01]  /*1350*/  FMUL R44, R20, UR13 ;  /* 0x0000000d142c7c20 */ /* 0x001fe20008400000 */
[----:B------:R-:W-:Y:S01]  /*1360*/  FMUL R45, R21, UR13 ;  /* 0x0000000d152d7c20 */ /* 0x000fe20008400000 */
[----:B------:R-:W-:Y:S01]  /*1370*/  FMUL R54, R22, UR13 ;  /* 0x0000000d16367c20 */ /* 0x000fe20008400000 */
[----:B------:R-:W-:Y:S01]  /*1380*/  FMUL R55, R23, UR13 ;  /* 0x0000000d17377c20 */ /* 0x000fe20008400000 */
[----:B------:R-:W-:Y:S01]  /*1390*/  PRMT R20, RZ, 0x7610, R20 ;  /* 0x00007610ff147816 */ /* 0x000fe20000000014 */
[----:B------:R-:W-:Y:S01]  /*13a0*/  FMUL R5, R5, UR13 ;  /* 0x0000000d05057c20 */ /* 0x000fe20008400000 */
[----:B------:R-:W-:Y:S01]  /*13b0*/  PRMT R22, RZ, 0x7610, R22 ;  /* 0x00007610ff167816 */ /* 0x000fe20000000016 */
[----:B------:R-:W-:Y:S01]  /*13c0*/  FMUL R4, R4, UR13 ;  /* 0x0000000d04047c20 */ /* 0x000fe20008400000 */
[----:B------:R-:W-:Y:S01]  /*13d0*/  PRMT R21, RZ, 0x7610, R21 ;  /* 0x00007610ff157816 */ /* 0x000fe20000000015 */
[----:B------:R-:W-:Y:S01]  /*13e0*/  FMUL R6, R6, UR13 ;  /* 0x0000000d06067c20 */ /* 0x000fe20008400000 */
[----:B------:R-:W-:Y:S01]  /*13f0*/  PRMT R23, RZ, 0x7610, R23 ;  /* 0x00007610ff177816 */ /* 0x000fe20000000017 */
[----:B------:R0:W5:Y:S01]  /*1400*/  @P0 LDG.E.U16 R20, desc[UR20][R42.64] ;  /* 0x000000142a140981 */ /* 0x000162000c1e1500 */
[C---:B------:R-:W-:Y:S01]  /*1410*/  ISETP.GT.AND P5, PT, R0.reuse, RZ, PT ;  /* 0x000000ff0000720c */ /* 0x040fe20003fa4270 */
[----:B------:R-:W-:Y:S01]  /*1420*/  FMUL R7, R7, UR13 ;  /* 0x0000000d07077c20 */ /* 0x000fe20008400000 */
[----:B------:R-:W-:Y:S01]  /*1430*/  PLOP3.LUT P2, PT, PT, PT, UP2, 0x80, 0x8 ;  /* 0x000000000008781c */ /* 0x000fe20003f4f028 */
[----:B------:R0:W5:Y:S01]  /*1440*/  @P0 LDG.E.U16 R22, desc[UR20][R38.64] ;  /* 0x0000001426160981 */ /* 0x000162000c1e1500 */
[----:B------:R-:W-:Y:S01]  /*1450*/  ISETP.GT.AND P4, PT, R0, 0x1, PT ;  /* 0x000000010000780c */ /* 0x000fe20003f84270 */
[----:B------:R-:W-:Y:S01]  /*1460*/  FMUL R8, R8, UR13 ;  /* 0x0000000d08087c20 */ /* 0x000fe20008400000 */
[C---:B------:R-:W-:Y:S01]  /*1470*/  ISETP.GT.AND P3, PT, R0.reuse, 0x2, PT ;  /* 0x000000020000780c */ /* 0x040fe20003f64270 */
[----:B------:R0:W5:Y:S01]  /*1480*/  @P0 LDG.E.U16 R21, desc[UR20][R40.64] ;  /* 0x0000001428150981 */ /* 0x000162000c1e1500 */
[----:B------:R-:W-:Y:S01]  /*1490*/  FSEL R58, R5, -INF , P5 ;  /* 0xff800000053a7808 */ /* 0x000fe20002800000 */
[----:B------:R-:W-:Y:S01]  /*14a0*/  FMUL R9, R9, UR13 ;  /* 0x0000000d09097c20 */ /* 0x000fe20008400000 */
[----:B------:R-:W-:Y:S01]  /*14b0*/  ISETP.GT.AND P5, PT, R0, 0x3, PT ;  /* 0x000000030000780c */ /* 0x000fe20003fa4270 */
[----:B------:R0:W5:Y:S01]  /*14c0*/  @P0 LDG.E.U16 R23, desc[UR20][R36.64] ;  /* 0x0000001424170981 */ /* 0x000162000c1e1500 */
[----:B------:R-:W-:Y:S01]  /*14d0*/  FSEL R59, R6, -INF , P4 ;  /* 0xff800000063b7808 */ /* 0x000fe20002000000 */
[----:B------:R-:W-:Y:S01]  /*14e0*/  FMUL R10, R10, UR13 ;  /* 0x0000000d0a0a7c20 */ /* 0x000fe20008400000 */
[----:B------:R-:W-:Y:S01]  /*14f0*/  FSEL R57, R4, -INF , P2 ;  /* 0xff80000004397808 */ /* 0x000fe20001000000 */
[----:B------:R-:W-:Y:S01]  /*1500*/  FMUL R11, R11, UR13 ;  /* 0x0000000d0b0b7c20 */ /* 0x000fe20008400000 */
[----:B------:R-:W-:Y:S01]  /*1510*/  ISETP.GT.AND P4, PT, R0, 0x4, PT ;  /* 0x000000040000780c */ /* 0x000fe20003f84270 */
[----:B------:R-:W-:Y:S01]  /*1520*/  FMUL R12, R12, UR13 ;  /* 0x0000000d0c0c7c20 */ /* 0x000fe20008400000 */
[----:B------:R-:W-:Y:S01]  /*1530*/  FSEL R61, R7, -INF , P3 ;  /* 0xff800000073d7808 */ /* 0x000fe20001800000 */
[----:B------:R-:W-:Y:S01]  /*1540*/  FMUL R13, R13, UR13 ;  /* 0x0000000d0d0d7c20 */ /* 0x000fe20008400000 */
[----:B------:R-:W-:Y:S01]  /*1550*/  ISETP.GT.AND P3, PT, R0, 0x5, PT ;  /* 0x000000050000780c */ /* 0x000fe20003f64270 */
[----:B------:R-:W-:Y:S01]  /*1560*/  FMUL R14, R14, UR13 ;  /* 0x0000000d0e0e7c20 */ /* 0x000fe20008400000 */
[----:B------:R-:W-:Y:S01]  /*1570*/  FSEL R60, R8, -INF , P5 ;  /* 0xff800000083c7808 */ /* 0x000fe20002800000 */
[----:B------:R-:W-:Y:S01]  /*1580*/  FMUL R15, R15, UR13 ;  /* 0x0000000d0f0f7c20 */ /* 0x000fe20008400000 */
[----:B------:R-:W-:Y:S01]  /*1590*/  FMNMX3 R4, R57, R58, R59, !PT ;  /* 0x0000003a39047276 */ /* 0x000fe2000780003b */
        /* <DEDUP_REMOVED lines=21> */
[----:B------:R-:W-:Y:S01]  /*16f0*/  FSEL R67, R13, -INF , P3 ;  /* 0xff8000000d437808 */ /* 0x000fe20001800000 */
[----:B------:R-:W-:Y:S01]  /*1700*/  FMUL R31, R31, UR13 ;  /* 0x0000000d1f1f7c20 */ /* 0x000fe20008400000 */
[----:B------:R-:W-:Y:S01]  /*1710*/  ISETP.GT.AND P4, PT, R0, 0xa, PT ;  /* 0x0000000a0000780c */ /* 0x000fe20003f84270 */
[----:B------:R-:W-:Y:S01]  /*1720*/  FMUL R32, R32, UR13 ;  /* 0x0000000d20207c20 */ /* 0x000fe20008400000 */
[----:B------:R-:W-:Y:S01]  /*1730*/  ISETP.GT.AND P3, PT, R0, 0xb, PT ;  /* 0x0000000b0000780c */ /* 0x000fe20003f64270 */
[----:B------:R-:W-:Y:S01]  /*1740*/  FMUL R33, R33, UR13 ;  /* 0x0000000d21217c20 */ /* 0x000fe20008400000 */
[----:B------:R-:W-:Y:S01]  /*1750*/  FSEL R66, R14, -INF , P5 ;  /* 0xff8000000e427808 */ /* 0x000fe20002800000 */
[----:B------:R-:W-:Y:S01]  /*1760*/  FMUL R34, R34, UR13 ;  /* 0x0000000d22227c20 */ /* 0x000fe20008400000 */
[----:B------:R-:W-:Y:S01]  /*1770*/  FMNMX3 R4, R4, R65, R64, !PT ;  /* 0x0000004104047276 */ /* 0x000fe20007800040 */
[----:B------:R-:W-:Y:S01]  /*1780*/  FMUL R35, R35, UR13 ;  /* 0x0000000d23237c20 */ /* 0x000fe20008400000 */
[----:B------:R-:W-:-:S02]  /*1790*/  ISETP.GT.AND P2, PT, R0, 0xc, PT ;  /* 0x0000000c0000780c */ /* 0x000fc40003f44270 */
[----:B------:R-:W-:Y:S02]  /*17a0*/  ISETP.GT.AND P5, PT, R0, 0xd, PT ;  /* 0x0000000d0000780c */ /* 0x000fe40003fa4270 */
[----:B------:R-:W-:Y:S02]  /*17b0*/  FSEL R69, R15, -INF , P4 ;  /* 0xff8000000f457808 */ /* 0x000fe40002000000 */
[----:B------:R-:W-:Y:S02]  /*17c0*/  FSEL R68, R16, -INF , P3 ;  /* 0xff80000010447808 */ /* 0x000fe40001800000 */
[----:B------:R-:W-:Y:S02]  /*17d0*/  FMNMX3 R4, R4, R67, R66, !PT ;  /* 0x0000004304047276 */ /* 0x000fe40007800042 */
[C---:B------:R-:W-:Y:S02]  /*17e0*/  ISETP.GT.AND P4, PT, R0.reuse, 0xe, PT ;  /* 0x0000000e0000780c */ /* 0x040fe40003f84270 */
[----:B------:R-:W-:-:S02]  /*17f0*/  ISETP.GT.AND P3, PT, R0, 0xf, PT ;  /* 0x0000000f0000780c */ /* 0x000fc40003f64270 */
[----:B------:R-:W-:Y:S02]  /*1800*/  FSEL R70, R17, -INF , P2 ;  /* 0xff80000011467808 */ /* 0x000fe40001000000 */
[----:B------:R-:W-:Y:S02]  /*1810*/  FSEL R13, R18, -INF , P5 ;  /* 0xff800000120d7808 */ /* 0x000fe40002800000 */
[----:B------:R-:W-:Y:S02]  /*1820*/  FMNMX3 R4, R4, R69, R68, !PT ;  /* 0x0000004504047276 */ /* 0x000fe40007800044 */
[C---:B------:R-:W-:Y:S02]  /*1830*/  ISETP.GT.AND P2, PT, R0.reuse, 0x10, PT ;  /* 0x000000100000780c */ /* 0x040fe40003f44270 */
[----:B------:R-:W-:Y:S02]  /*1840*/  ISETP.GT.AND P5, PT, R0, 0x11, PT ;  /* 0x000000110000780c */ /* 0x000fe40003fa4270 */
[----:B------:R-:W-:-:S02]  /*1850*/  FSEL R10, R19, -INF , P4 ;  /* 0xff800000130a7808 */ /* 0x000fc40002000000 */
[----:B------:R-:W-:Y:S02]  /*1860*/  FSEL R11, R44, -INF , P3 ;  /* 0xff8000002c0b7808 */ /* 0x000fe40001800000 */
[----:B------:R-:W-:Y:S02]  /*1870*/  FMNMX3 R8, R4, R70, R13, !PT ;  /* 0x0000004604087276 */ /* 0x000fe4000780000d */
[C---:B------:R-:W-:Y:S02]  /*1880*/  ISETP.GT.AND P4, PT, R0.reuse, 0x12, PT ;  /* 0x000000120000780c */ /* 0x040fe40003f84270 */
[----:B------:R-:W-:Y:S02]  /*1890*/  ISETP.GT.AND P3, PT, R0, 0x13, PT ;  /* 0x000000130000780c */ /* 0x000fe40003f64270 */
[----:B------:R-:W-:Y:S02]  /*18a0*/  FSEL R6, R45, -INF , P2 ;  /* 0xff8000002d067808 */ /* 0x000fe40001000000 */
[----:B------:R-:W-:-:S02]  /*18b0*/  FSEL R7, R54, -INF , P5 ;  /* 0xff80000036077808 */ /* 0x000fc40002800000 */
[----:B------:R-:W-:Y:S02]  /*18c0*/  FMNMX3 R8, R8, R10, R11, !PT ;  /* 0x0000000a08087276 */ /* 0x000fe4000780000b */
[C---:B------:R-:W-:Y:S02]  /*18d0*/  ISETP.GT.AND P2, PT, R0.reuse, 0x14, PT ;  /* 0x000000140000780c */ /* 0x040fe40003f44270 */
[----:B------:R-:W-:Y:S02]  /*18e0*/  ISETP.GT.AND P5, PT, R0, 0x15, PT ;  /* 0x000000150000780c */ /* 0x000fe40003fa4270 */
[----:B------:R-:W-:Y:S02]  /*18f0*/  FSEL R4, R55, -INF , P4 ;  /* 0xff80000037047808 */ /* 0x000fe40002000000 */
[----:B------:R-:W-:Y:S02]  /*1900*/  FSEL R5, R24, -INF , P3 ;  /* 0xff80000018057808 */ /* 0x000fe40001800000 */
[----:B------:R-:W-:-:S02]  /*1910*/  FMNMX3 R12, R8, R6, R7, !PT ;  /* 0x00000006080c7276 */ /* 0x000fc40007800007 */
[C---:B------:R-:W-:Y:S02]  /*1920*/  ISETP.GT.AND P4, PT, R0.reuse, 0x16, PT ;  /* 0x000000160000780c */ /* 0x040fe40003f84270 */
[----:B------:R-:W-:Y:S02]  /*1930*/  ISETP.GT.AND P3, PT, R0, 0x17, PT ;  /* 0x000000170000780c */ /* 0x000fe40003f64270 */
[----:B------:R-:W-:Y:S02]  /*1940*/  FSEL R9, R25, -INF , P2 ;  /* 0xff80000019097808 */ /* 0x000fe40001000000 */
[----:B------:R-:W-:Y:S02]  /*1950*/  FSEL R8, R26, -INF , P5 ;  /* 0xff8000001a087808 */ /* 0x000fe40002800000 */
[----:B------:R-:W-:Y:S02]  /*1960*/  FMNMX3 R14, R12, R4, R5, !PT ;  /* 0x000000040c0e7276 */ /* 0x000fe40007800005 */
        /* <DEDUP_REMOVED lines=15> */
[----:B------:R-:W-:Y:S02]  /*1a60*/  ISETP.GT.AND P3, PT, R0, 0x1e, PT ;  /* 0x0000001e0000780c */ /* 0x000fe40003f64270 */
[----:B------:R-:W-:Y:S02]  /*1a70*/  FSEL R18, R33, -INF , P2 ;  /* 0xff80000021127808 */ /* 0x000fe40001000000 */
[----:B------:R-:W-:Y:S02]  /*1a80*/  FSEL R25, R34, -INF , P5 ;  /* 0xff80000022197808 */ /* 0x000fe40002800000 */
[----:B------:R-:W-:-:S02]  /*1a90*/  FMNMX3 R24, R24, R19, R16, !PT ;  /* 0x0000001318187276 */ /* 0x000fc40007800010 */
[----:B------:R-:W-:Y:S02]  /*1aa0*/  FSEL R27, R35, -INF , P3 ;  /* 0xff800000231b7808 */ /* 0x000fe40001800000 */
[----:B------:R-:W-:-:S04]  /*1ab0*/  FMNMX3 R24, R24, R18, R25, !PT ;  /* 0x0000001218187276 */ /* 0x000fc80007800019 */
[----:B------:R-:W-:-:S05]  /*1ac0*/  FMNMX3 R56, R24, -INF , R27, !PT ;  /* 0xff80000018387876 */ /* 0x000fca000780001b */
[--C-:B------:R-:W-:Y:S01]  /*1ad0*/  FADD R57, R57, -R56.reuse ;  /* 0x8000003839397221 */ /* 0x100fe20000000000 */
[--C-:B------:R-:W-:Y:S01]  /*1ae0*/  FADD R58, R58, -R56.reuse ;  /* 0x800000383a3a7221 */ /* 0x100fe20000000000 */
[--C-:B------:R-:W-:Y:S02]  /*1af0*/  FADD R59, R59, -R56.reuse ;  /* 0x800000383b3b7221 */ /* 0x100fe40000000000 */
[----:B------:R-:W-:Y:S01]  /*1b00*/  FMUL R24, R57, 1.4426950216293334961 ;  /* 0x3fb8aa3b39187820 */ /* 0x000fe20000400000 */
[----:B------:R-:W-:Y:S01]  /*1b10*/  FMUL R29, R58, 1.4426950216293334961 ;  /* 0x3fb8aa3b3a1d7820 */ /* 0x000fe20000400000 */
[----:B------:R-:W-:Y:S01]  /*1b20*/  FMUL R26, R59, 1.4426950216293334961 ;  /* 0x3fb8aa3b3b1a7820 */ /* 0x000fe20000400000 */
[--C-:B------:R-:W-:Y:S01]  /*1b30*/  FADD R61, R61, -R56.reuse ;  /* 0x800000383d3d7221 */ /* 0x100fe20000000000 */
[----:B------:R-:W-:Y:S02]  /*1b40*/  FADD R60, R60, -R56 ;  /* 0x800000383c3c7221 */ /* 0x000fe40000000000 */
[----:B------:R-:W-:Y:S01]  /*1b50*/  MUFU.EX2 R24, R24 ;  /* 0x0000001800187308 */ /* 0x000fe20000000800 */
[----:B------:R-:W-:Y:S01]  /*1b60*/  FMUL R31, R61, 1.4426950216293334961 ;  /* 0x3fb8aa3b3d1f7820 */ /* 0x000fe20000400000 */
[----:B------:R-:W-:-:S06]  /*1b70*/  FMUL R28, R60, 1.4426950216293334961 ;  /* 0x3fb8aa3b3c1c7820 */ /* 0x000fcc0000400000 */
[----:B------:R-:W2:Y:S01]  /*1b80*/  MUFU.EX2 R29, R29 ;  /* 0x0000001d001d7308 */ /* 0x000ea20000000800 */
[--C-:B------:R-:W-:Y:S01]  /*1b90*/  FADD R63, R63, -R56.reuse ;  /* 0x800000383f3f7221 */ /* 0x100fe20000000000 */
[----:B------:R-:W-:-:S06]  /*1ba0*/  FADD R62, R62, -R56 ;  /* 0x800000383e3e7221 */ /* 0x000fcc0000000000 */
[----:B------:R-:W3:Y:S01]  /*1bb0*/  MUFU.EX2 R26, R26 ;  /* 0x0000001a001a7308 */ /* 0x000ee20000000800 */
[----:B------:R-:W-:Y:S01]  /*1bc0*/  FMUL R33, R63, 1.4426950216293334961 ;  /* 0x3fb8aa3b3f217820 */ /* 0x000fe20000400000 */
[----:B------:R-:W-:-:S06]  /*1bd0*/  FADD R6, R6, -R56 ;  /* 0x8000003806067221 */ /* 0x000fcc0000000000 */
[----:B------:R-:W4:Y:S01]  /*1be0*/  MUFU.EX2 R31, R31 ;  /* 0x0000001f001f7308 */ /* 0x000f220000000800 */
[----:B------:R-:W-:Y:S01]  /*1bf0*/  FMUL R30, R62, 1.4426950216293334961 ;  /* 0x3fb8aa3b3e1e7820 */ /* 0x000fe20000400000 */
[--C-:B------:R-:W-:Y:S01]  /*1c00*/  FADD R65, R65, -R56.reuse ;  /* 0x8000003841417221 */ /* 0x100fe20000000000 */
[----:B------:R-:W-:Y:S01]  /*1c10*/  FMUL R6, R6, 1.4426950216293334961 ;  /* 0x3fb8aa3b06067820 */ /* 0x000fe20000400000 */
[----:B------:R-:W-:-:S04]  /*1c20*/  FADD R7, R7, -R56 ;  /* 0x8000003807077221 */ /* 0x000fc80000000000 */
[----:B------:R-:W0:Y:S01]  /*1c30*/  MUFU.EX2 R28, R28 ;  /* 0x0000001c001c7308 */ /* 0x000e220000000800 */
[----:B--2---:R-:W-:Y:S01]  /*1c40*/  FADD R63, R24, R29 ;  /* 0x0000001d183f7221 */ /* 0x004fe20000000000 */
[----:B------:R-:W-:Y:S01]  /*1c50*/  FMUL R35, R65, 1.4426950216293334961 ;  /* 0x3fb8aa3b41237820 */ /* 0x000fe20000400000 */
[----:B------:R-:W-:Y:S01]  /*1c60*/  FADD R64, R64, -R56 ;  /* 0x8000003840407221 */ /* 0x000fe20000000000 */
[----:B------:R-:W-:-:S04]  /*1c70*/  FMUL R7, R7, 1.4426950216293334961 ;  /* 0x3fb8aa3b07077820 */ /* 0x000fc80000400000 */
[----:B------:R-:W2:Y:S01]  /*1c80*/  MUFU.EX2 R33, R33 ;  /* 0x0000002100217308 */ /* 0x000ea20000000800 */
[--C-:B------:R-:W-:Y:S01]  /*1c90*/  FADD R4, R4, -R56.reuse ;  /* 0x8000003804047221 */ /* 0x100fe20000000000 */
[----:B------:R-:W-:Y:S01]  /*1ca0*/  FMUL R32, R64, 1.4426950216293334961 ;  /* 0x3fb8aa3b40207820 */ /* 0x000fe20000400000 */
[--C-:B------:R-:W-:Y:S01]  /*1cb0*/  FADD R67, R67, -R56.reuse ;  /* 0x8000003843437221 */ /* 0x100fe20000000000 */
[----:B------:R-:W-:-:S04]  /*1cc0*/  FADD R5, R5, -R56 ;  /* 0x8000003805057221 */ /* 0x000fc80000000000 */
[----:B------:R-:W0:Y:S01]  /*1cd0*/  MUFU.EX2 R30, R30 ;  /* 0x0000001e001e7308 */ /* 0x000e220000000800 */
[----:B------:R-:W-:Y:S01]  /*1ce0*/  FMUL R4, R4, 1.4426950216293334961 ;  /* 0x3fb8aa3b04047820 */ /* 0x000fe20000400000 */
[----:B------:R-:W-:-:S06]  /*1cf0*/  FMUL R45, R67, 1.4426950216293334961 ;  /* 0x3fb8aa3b432d7820 */ /* 0x000fcc0000400000 */
[----:B------:R3:W-:Y:S01]  /*1d00*/  MUFU.EX2 R58, R6 ;  /* 0x00000006003a7308 */ /* 0x0007e20000000800 */
[----:B------:R-:W-:Y:S01]  /*1d10*/  FADD R66, R66, -R56 ;  /* 0x8000003842427221 */ /* 0x000fe20000000000 */
[----:B------:R-:W-:Y:S01]  /*1d20*/  FMUL R5, R5, 1.4426950216293334961 ;  /* 0x3fb8aa3b05057820 */ /* 0x000fe20000400000 */
[----:B---3--:R-:W-:-:S05]  /*1d30*/  FADD R6, R26, R63 ;  /* 0x0000003f1a067221 */ /* 0x008fca0000000000 */
[----:B------:R-:W3:Y:S01]  /*1d40*/  MUFU.EX2 R35, R35 ;  /* 0x0000002300237308 */ /* 0x000ee20000000800 */
[----:B------:R-:W-:Y:S01]  /*1d50*/  FMUL R34, R66, 1.4426950216293334961 ;  /* 0x3fb8aa3b42227820 */ /* 0x000fe20000400000 */
[----:B------:R-:W-:-:S06]  /*1d60*/  FADD R69, R69, -R56 ;  /* 0x8000003845457221 */ /* 0x000fcc0000000000 */
[----:B------:R4:W-:Y:S02]  /*1d70*/  MUFU.EX2 R59, R7 ;  /* 0x00000007003b7308 */ /* 0x0009e40000000800 */
[----:B----4-:R-:W-:-:S06]  /*1d80*/  FADD R7, R31, R6 ;  /* 0x000000061f077221 */ /* 0x010fcc0000000000 */
[----:B------:R-:W4:Y:S01]  /*1d90*/  MUFU.EX2 R32, R32 ;  /* 0x0000002000207308 */ /* 0x000f220000000800 */
[----:B------:R-:W-:Y:S01]  /*1da0*/  FMUL R55, R69, 1.4426950216293334961 ;  /* 0x3fb8aa3b45377820 */ /* 0x000fe20000400000 */
[----:B------:R-:W-:-:S06]  /*1db0*/  FADD R68, R68, -R56 ;  /* 0x8000003844447221 */ /* 0x000fcc0000000000 */
[----:B------:R0:W-:Y:S02]  /*1dc0*/  MUFU.EX2 R62, R4 ;  /* 0x00000004003e7308 */ /* 0x0001e40000000800 */
[----:B0-----:R-:W-:-:S06]  /*1dd0*/  FADD R4, R28, R7 ;  /* 0x000000071c047221 */ /* 0x001fcc0000000000 */
[----:B------:R-:W0:Y:S01]  /*1de0*/  MUFU.EX2 R45, R45 ;  /* 0x0000002d002d7308 */ /* 0x000e220000000800 */
[----:B------:R-:W-:-:S07]  /*1df0*/  FMUL R44, R68, 1.4426950216293334961 ;  /* 0x3fb8aa3b442c7820 */ /* 0x000fce0000400000 */
[----:B------:R2:W-:Y:S01]  /*1e00*/  MUFU.EX2 R61, R5 ;  /* 0x00000005003d7308 */ /* 0x0005e20000000800 */
[----:B------:R-:W-:Y:S01]  /*1e10*/  FADD R70, R70, -R56 ;  /* 0x8000003846467221 */ /* 0x000fe20000000000 */
[----:B--2---:R-:W-:-:S06]  /*1e20*/  FADD R5, R33, R4 ;  /* 0x0000000421057221 */ /* 0x004fcc0000000000 */
[----:B------:R-:W2:Y:S01]  /*1e30*/  MUFU.EX2 R34, R34 ;  /* 0x0000002200227308 */ /* 0x000ea20000000800 */
[----:B------:R-:W-:Y:S01]  /*1e40*/  FADD R4, R30, R5 ;  /* 0x000000051e047221 */ /* 0x000fe20000000000 */
[----:B------:R-:W-:-:S03]  /*1e50*/  FADD R54, R13, -R56 ;  /* 0x800000380d367221 */ /* 0x000fc60000000000 */
[----:B---3--:R-:W-:-:S03]  /*1e60*/  FADD R5, R35, R4 ;  /* 0x0000000423057221 */ /* 0x008fc60000000000 */
[----:B------:R-:W3:Y:S01]  /*1e70*/  MUFU.EX2 R55, R55 ;  /* 0x0000003700377308 */ /* 0x000ee20000000800 */
[----:B------:R-:W-:Y:S01]  /*1e80*/  FMUL R70, R70, 1.4426950216293334961 ;  /* 0x3fb8aa3b46467820 */ /* 0x000fe20000400000 */
[----:B------:R-:W-:Y:S01]  /*1e90*/  FMUL R54, R54, 1.4426950216293334961 ;  /* 0x3fb8aa3b36367820 */ /* 0x000fe20000400000 */
[----:B----4-:R-:W-:Y:S01]  /*1ea0*/  FADD R4, R32, R5 ;  /* 0x0000000520047221 */ /* 0x010fe20000000000 */
[----:B------:R-:W-:-:S04]  /*1eb0*/  FADD R10, R10, -R56 ;  /* 0x800000380a0a7221 */ /* 0x000fc80000000000 */
[----:B------:R-:W4:Y:S01]  /*1ec0*/  MUFU.EX2 R44, R44 ;  /* 0x0000002c002c7308 */ /* 0x000f220000000800 */
[----:B0-----:R-:W-:Y:S01]  /*1ed0*/  FADD R5, R45, R4 ;  /* 0x000000042d057221 */ /* 0x001fe20000000000 */
[----:B------:R-:W-:Y:S01]  /*1ee0*/  FMUL R60, R10, 1.4426950216293334961 ;  /* 0x3fb8aa3b0a3c7820 */ /* 0x000fe20000400000 */
[----:B------:R-:W-:-:S05]  /*1ef0*/  FADD R10, R11, -R56 ;  /* 0x800000380b0a7221 */ /* 0x000fca0000000000 */
[----:B------:R-:W0:Y:S01]  /*1f00*/  MUFU.EX2 R13, R70 ;  /* 0x00000046000d7308 */ /* 0x000e220000000800 */
[----:B--2---:R-:W-:Y:S01]  /*1f10*/  FADD R4, R34, R5 ;  /* 0x0000000522047221 */ /* 0x004fe20000000000 */
[----:B------:R-:W-:-:S06]  /*1f20*/  FMUL R10, R10, 1.4426950216293334961 ;  /* 0x3fb8aa3b0a0a7820 */ /* 0x000fcc0000400000 */
[----:B------:R-:W2:Y:S01]  /*1f30*/  MUFU.EX2 R54, R54 ;  /* 0x0000003600367308 */ /* 0x000ea20000000800 */
[----:B---3--:R-:W-:-:S07]  /*1f40*/  FADD R5, R55, R4 ;  /* 0x0000000437057221 */ /* 0x008fce0000000000 */
[----:B------:R-:W3:Y:S01]  /*1f50*/  MUFU.EX2 R11, R60 ;  /* 0x0000003c000b7308 */ /* 0x000ee20000000800 */
[----:B----4-:R-:W-:-:S07]  /*1f60*/  FADD R4, R44, R5 ;  /* 0x000000052c047221 */ /* 0x010fce0000000000 */
[----:B------:R-:W4:Y:S01]  /*1f70*/  MUFU.EX2 R57, R10 ;  /* 0x0000000a00397308 */ /* 0x000f220000000800 */
[----:B0-----:R-:W-:Y:S01]  /*1f80*/  FADD R5, R13, R4 ;  /* 0x000000040d057221 */ /* 0x001fe20000000000 */
[----:B------:R-:W-:-:S03]  /*1f90*/  FADD R9, R9, -R56 ;  /* 0x8000003809097221 */ /* 0x000fc60000000000 */
[----:B--2---:R-:W-:Y:S01]  /*1fa0*/  FADD R4, R54, R5 ;  /* 0x0000000536047221 */ /* 0x004fe20000000000 */
[----:B------:R-:W-:-:S03]  /*1fb0*/  FMUL R9, R9, 1.4426950216293334961 ;  /* 0x3fb8aa3b09097820 */ /* 0x000fc60000400000 */
[----:B---3--:R-:W-:Y:S01]  /*1fc0*/  FADD R4, R11, R4 ;  /* 0x000000040b047221 */ /* 0x008fe20000000000 */
[--C-:B------:R-:W-:Y:S01]  /*1fd0*/  FADD R8, R8, -R56.reuse ;  /* 0x8000003808087221 */ /* 0x100fe20000000000 */
[----:B------:R-:W0:Y:S01]  /*1fe0*/  MUFU.EX2 R64, R9 ;  /* 0x0000000900407308 */ /* 0x000e220000000800 */
[----:B------:R-:W-:Y:S02]  /*1ff0*/  FADD R15, R15, -R56 ;  /* 0x800000380f0f7221 */ /* 0x000fe40000000000 */
[----:B------:R-:W-:Y:S01]  /*2000*/  FMUL R8, R8, 1.4426950216293334961 ;  /* 0x3fb8aa3b08087820 */ /* 0x000fe20000400000 */
[----:B----4-:R-:W-:Y:S01]  /*2010*/  FADD R5, R57, R4 ;  /* 0x0000000439057221 */ /* 0x010fe20000000000 */
[----:B------:R-:W-:-:S03]  /*2020*/  FMUL R15, R15, 1.4426950216293334961 ;  /* 0x3fb8aa3b0f0f7820 */ /* 0x000fc60000400000 */
[----:B------:R-:W-:Y:S01]  /*2030*/  FADD R4, R58, R5 ;  /* 0x000000053a047221 */ /* 0x000fe20000000000 */
[----:B------:R0:W2:Y:S01]  /*2040*/  MUFU.EX2 R63, R8 ;  /* 0x00000008003f7308 */ /* 0x0000a20000000800 */
[----:B------:R-:W-:Y:S02]  /*2050*/  FADD R12, R12, -R56 ;  /* 0x800000380c0c7221 */ /* 0x000fe40000000000 */
[----:B------:R-:W-:Y:S01]  /*2060*/  FADD R5, R59, R4 ;  /* 0x000000043b057221 */ /* 0x000fe20000000000 */
[--C-:B------:R-:W-:Y:S01]  /*2070*/  FADD R25, R25, -R56.reuse ;  /* 0x8000003819197221 */ /* 0x100fe20000000000 */
[----:B------:R-:W-:Y:S01]  /*2080*/  FMUL R12, R12, 1.4426950216293334961 ;  /* 0x3fb8aa3b0c0c7820 */ /* 0x000fe20000400000 */
[--C-:B------:R-:W-:Y:S01]  /*2090*/  FADD R14, R14, -R56.reuse ;  /* 0x800000380e0e7221 */ /* 0x100fe20000000000 */
[--C-:B------:R-:W-:Y:S01]  /*20a0*/  FADD R17, R17, -R56.reuse ;  /* 0x8000003811117221 */ /* 0x100fe20000000000 */
[----:B------:R2:W3:Y:S01]  /*20b0*/  MUFU.EX2 R66, R15 ;  /* 0x0000000f00427308 */ /* 0x0004e20000000800 */
[--C-:B------:R-:W-:Y:S01]  /*20c0*/  FADD R19, R19, -R56.reuse ;  /* 0x8000003813137221 */ /* 0x100fe20000000000 */
[--C-:B------:R-:W-:Y:S01]  /*20d0*/  FADD R16, R16, -R56.reuse ;  /* 0x8000003810107221 */ /* 0x100fe20000000000 */
[--C-:B------:R-:W-:Y:S01]  /*20e0*/  FADD R18, R18, -R56.reuse ;  /* 0x8000003812127221 */ /* 0x100fe20000000000 */
[----:B------:R-:W-:Y:S01]  /*20f0*/  FADD R4, R62, R5 ;  /* 0x000000053e047221 */ /* 0x000fe20000000000 */
[----:B------:R-:W-:Y:S01]  /*2100*/  FADD R27, R27, -R56 ;  /* 0x800000381b1b7221 */ /* 0x000fe20000000000 */
[----:B------:R-:W-:Y:S01]  /*2110*/  FMUL R25, R25, 1.4426950216293334961 ;  /* 0x3fb8aa3b19197820 */ /* 0x000fe20000400000 */
[----:B------:R-:W-:Y:S01]  /*2120*/  FMUL R14, R14, 1.4426950216293334961 ;  /* 0x3fb8aa3b0e0e7820 */ /* 0x000fe20000400000 */
[----:B------:R-:W4:Y:S01]  /*2130*/  MUFU.EX2 R65, R12 ;  /* 0x0000000c00417308 */ /* 0x000f220000000800 */
[----:B------:R-:W-:Y:S01]  /*2140*/  FMUL R17, R17, 1.4426950216293334961 ;  /* 0x3fb8aa3b11117820 */ /* 0x000fe20000400000 */
[----:B------:R-:W-:Y:S01]  /*2150*/  FMUL R19, R19, 1.4426950216293334961 ;  /* 0x3fb8aa3b13137820 */ /* 0x000fe20000400000 */
[----:B------:R-:W-:Y:S01]  /*2160*/  FMUL R16, R16, 1.4426950216293334961 ;  /* 0x3fb8aa3b10107820 */ /* 0x000fe20000400000 */
[----:B------:R-:W-:Y:S01]  /*2170*/  FMUL R18, R18, 1.4426950216293334961 ;  /* 0x3fb8aa3b12127820 */ /* 0x000fe20000400000 */
[----:B------:R-:W-:Y:S01]  /*2180*/  FADD R5, R61, R4 ;  /* 0x000000043d057221 */ /* 0x000fe20000000000 */
[----:B------:R-:W-:Y:S01]  /*2190*/  FMUL R27, R27, 1.4426950216293334961 ;  /* 0x3fb8aa3b1b1b7820 */ /* 0x000fe20000400000 */
[----:B------:R-:W-:Y:S01]  /*21a0*/  F2FP.BF16.F32.PACK_AB R4, R29, R24 ;  /* 0x000000181d04723e */ /* 0x000fe200000010ff */
[----:B------:R3:W1:Y:S01]  /*21b0*/  MUFU.EX2 R68, R14 ;  /* 0x0000000e00447308 */ /* 0x0006620000000800 */
[----:B0-----:R-:W-:-:S07]  /*21c0*/  FADD R8, R64, R5 ;  /* 0x0000000540087221 */ /* 0x001fce0000000000 */
[----:B------:R4:W-:Y:S01]  /*21d0*/  MUFU.EX2 R67, R17 ;  /* 0x0000001100437308 */ /* 0x0009e20000000800 */
[----:B--2---:R-:W-:-:S07]  /*21e0*/  FADD R15, R63, R8 ;  /* 0x000000083f0f7221 */ /* 0x004fce0000000000 */
[----:B------:R-:W0:Y:S08]  /*21f0*/  MUFU.EX2 R70, R19 ;  /* 0x0000001300467308 */ /* 0x000e300000000800 */
[----:B------:R2:W-:Y:S08]  /*2200*/  MUFU.EX2 R60, R16 ;  /* 0x00000010003c7308 */ /* 0x0005f00000000800 */
[----:B------:R-:W0:Y:S08]  /*2210*/  MUFU.EX2 R69, R18 ;  /* 0x0000001200457308 */ /* 0x000e300000000800 */
[----:B------:R-:W-:Y:S08]  /*2220*/  MUFU.EX2 R25, R25 ;  /* 0x0000001900197308 */ /* 0x000ff00000000800 */
[----:B------:R-:W0:Y:S01]  /*2230*/  MUFU.EX2 R24, R27 ;  /* 0x0000001b00187308 */ /* 0x000e220000000800 */
[----:B---3--:R-:W-:Y:S01]  /*2240*/  FADD R14, R66, R15 ;  /* 0x0000000f420e7221 */ /* 0x008fe20000000000 */
[----:B------:R-:W-:-:S03]  /*2250*/  F2FP.BF16.F32.PACK_AB R5, R31, R26 ;  /* 0x0000001a1f05723e */ /* 0x000fc600000010ff */
[----:B----4-:R-:W-:Y:S01]  /*2260*/  FADD R17, R65, R14 ;  /* 0x0000000e41117221 */ /* 0x010fe20000000000 */
[----:B------:R-:W-:Y:S02]  /*2270*/  F2FP.BF16.F32.PACK_AB R10, R13, R44 ;  /* 0x0000002c0d0a723e */ /* 0x000fe400000010ff */
[----:B------:R-:W-:Y:S01]  /*2280*/  F2FP.BF16.F32.PACK_AB R6, R33, R28 ;  /* 0x0000001c2106723e */ /* 0x000fe200000010ff */
[----:B-1----:R-:W-:Y:S01]  /*2290*/  FADD R26, R68, R17 ;  /* 0x00000011441a7221 */ /* 0x002fe20000000000 */
[----:B------:R-:W-:Y:S02]  /*22a0*/  F2FP.BF16.F32.PACK_AB R7, R35, R30 ;  /* 0x0000001e2307723e */ /* 0x000fe400000010ff */
[----:B------:R-:W-:Y:S02]  /*22b0*/  F2FP.BF16.F32.PACK_AB R8, R45, R32 ;  /* 0x000000202d08723e */ /* 0x000fe400000010ff */
[----:B------:R-:W-:Y:S02]  /*22c0*/  F2FP.BF16.F32.PACK_AB R9, R55, R34 ;  /* 0x000000223709723e */ /* 0x000fe400000010ff */
[----:B------:R-:W-:-:S02]  /*22d0*/  F2FP.BF16.F32.PACK_AB R11, R11, R54 ;  /* 0x000000360b0b723e */ /* 0x000fc400000010ff */
[----:B------:R-:W-:Y:S02]  /*22e0*/  F2FP.BF16.F32.PACK_AB R12, R58, R57 ;  /* 0x000000393a0c723e */ /* 0x000fe400000010ff */
[----:B------:R-:W-:Y:S02]  /*22f0*/  F2FP.BF16.F32.PACK_AB R13, R62, R59 ;  /* 0x0000003b3e0d723e */ /* 0x000fe400000010ff */
[----:B------:R-:W-:Y:S02]  /*2300*/  F2FP.BF16.F32.PACK_AB R14, R64, R61 ;  /* 0x0000003d400e723e */ /* 0x000fe400000010ff */
[----:B------:R-:W-:Y:S02]  /*2310*/  F2FP.BF16.F32.PACK_AB R15, R66, R63 ;  /* 0x0000003f420f723e */ /* 0x000fe400000010ff */
[----:B--2---:R-:W-:Y:S02]  /*2320*/  F2FP.BF16.F32.PACK_AB R16, R68, R65 ;  /* 0x000000414410723e */ /* 0x004fe400000010ff */
[----:B0-----:R-:W-:-:S02]  /*2330*/  F2FP.BF16.F32.PACK_AB R17, R70, R67 ;  /* 0x000000434611723e */ /* 0x001fc400000010ff */
[----:B------:R-:W-:Y:S02]  /*2340*/  F2FP.BF16.F32.PACK_AB R18, R69, R60 ;  /* 0x0000003c4512723e */ /* 0x000fe400000010ff */
[----:B------:R-:W-:Y:S01]  /*2350*/  F2FP.BF16.F32.PACK_AB R19, R24, R25 ;  /* 0x000000191813723e */ /* 0x000fe200000010ff */
[----:B------:R-:W-:Y:S06]  /*2360*/  @!P0 BRA `(.L_x_9) ;  /* 0x0000000000048947 */ /* 0x000fec0003800000 */
[----:B------:R0:W-:Y:S02]  /*2370*/  STTM.x16 tmem[UR12+0x30], R4 ;  /* 0x00003004000079ed */ /* 0x0001e4000824000c */
.L_x_9:
[----:B------:R-:W-:Y:S01]  /*2380*/  LOP3.LUT R44, R3, 0x20, RZ, 0x3c, !PT ;  /* 0x00000020032c7812 */ /* 0x000fe200078e3cff */
[----:B-----5:R1:W-:Y:S01]  /*2390*/  STS.U16 [R3+UR10+0x1000], R20 ;  /* 0x0010001403007988 */ /* 0x0203e2000800040a */
[----:B0-----:R-:W-:Y:S01]  /*23a0*/  FADD R4, -R56, -INF ;  /* 0xff80000038047421 */ /* 0x001fe20000000100 */
[----:B------:R-:W-:Y:S02]  /*23b0*/  FADD R67, R67, R26 ;  /* 0x0000001a43437221 */ /* 0x000fe40000000000 */
[----:B------:R1:W-:Y:S01]  /*23c0*/  STS.U16 [R3+UR10+0x1200], R22 ;  /* 0x0012001603007988 */ /* 0x0003e2000800040a */
[----:B------:R-:W-:Y:S01]  /*23d0*/  FMUL R26, R4, 1.4426950216293334961 ;  /* 0x3fb8aa3b041a7820 */ /* 0x000fe20000400000 */
[----:B------:R-:W-:Y:S02]  /*23e0*/  FADD R67, R70, R67 ;  /* 0x0000004346437221 */ /* 0x000fe40000000000 */
[----:B------:R1:W-:Y:S03]  /*23f0*/  STS.U16 [R44+UR10+0x1100], R21 ;  /* 0x001100152c007988 */ /* 0x0003e6000800040a */
[----:B------:R-:W0:Y:S01]  /*2400*/  MUFU.EX2 R26, R26 ;  /* 0x0000001a001a7308 */ /* 0x000e220000000800 */
[----:B------:R1:W-:Y:S01]  /*2410*/  STS.U16 [R44+UR10+0x1300], R23 ;  /* 0x001300172c007988 */ /* 0x0003e2000800040a */
[----:B------:R-:W2:Y:S02]  /*2420*/  FENCE.VIEW.ASYNC.T ;  /* 0x00000000000073c6 */ /* 0x000ea40000000200 */
[----:B--2---:R-:W-:Y:S06]  /*2430*/  BAR.SYNC.DEFER_BLOCKING 0x0 ;  /* 0x0000000000007b1d */ /* 0x004fec0000010000 */
[----:B------:R-:W2:Y:S01]  /*2440*/  LDTM.x16 R4, tmem[UR12] ;  /* 0x0000000c000479ee */ /* 0x000ea20008240000 */
[----:B------:R-:W-:Y:S01]  /*2450*/  NOP ;  /* 0x0000000000007918 */ /* 0x000fe20000000000 */
[----:B-1----:R-:W-:Y:S05]  /*2460*/  @!P0 BRA `(.L_x_10) ;  /* 0x0000000000448947 */ /* 0x002fea0003800000 */
[C---:B0-2---:R-:W-:Y:S01]  /*2470*/  FMUL R4, R26.reuse, R4 ;  /* 0x000000041a047220 */ /* 0x045fe20000400000 */
[C---:B------:R-:W-:Y:S01]  /*2480*/  FMUL R5, R26.reuse, R5 ;  /* 0x000000051a057220 */ /* 0x040fe20000400000 */
        /* <DEDUP_REMOVED lines=13> */
[----:B------:R-:W-:-:S04]  /*2560*/  FMUL R19, R26, R19 ;  /* 0x000000131a137220 */ /* 0x000fc80000400000 */
[----:B------:R1:W-:Y:S03]  /*2570*/  STTM.x16 tmem[UR12], R4 ;  /* 0x00000004000079ed */ /* 0x0003e6000824000c */
.L_x_10:
[----:B--2---:R-:W2:Y:S02]  /*2580*/  FENCE.VIEW.ASYNC.T ;  /* 0x00000000000073c6 */ /* 0x004ea40000000200 */
[----:B--2---:R-:W-:Y:S01]  /*2590*/  BAR.SYNC.DEFER_BLOCKING 0x0 ;  /* 0x0000000000007b1d */ /* 0x004fe20000010000 */
[----:B------:R-:W-:Y:S01]  /*25a0*/  FADD R60, R60, R67 ;  /* 0x000000433c3c7221 */ /* 0x000fe20000000000 */
[----:B------:R-:W-:Y:S01]  /*25b0*/  UIADD3 UR8, UPT, UPT, UR10, 0x1c00, URZ ;  /* 0x00001c000a087890 */ /* 0x000fe2000fffe0ff */
[----:B------:R-:W-:Y:S01]  /*25c0*/  FSEL R56, R56, -INF , P0 ;  /* 0xff80000038387808 */ /* 0x000fe20000000000 */
[----:B------:R-:W-:Y:S01]  /*25d0*/  UIADD3 UR13, UPT, UPT, UR11, 0x30, URZ ;  /* 0x000000300b0d7890 */ /* 0x000fe2000fffe0ff */
[----:B------:R-:W-:-:S04]  /*25e0*/  FADD R60, R69, R60 ;  /* 0x0000003c453c7221 */ /* 0x000fc80000000000 */
[----:B------:R-:W-:-:S04]  /*25f0*/  FADD R25, R25, R60 ;  /* 0x0000003c19197221 */ /* 0x000fc80000000000 */
[----:B------:R-:W-:-:S04]  /*2600*/  FADD R25, R24, R25 ;  /* 0x0000001918197221 */ /* 0x000fc80000000000 */
[----:B0-----:R-:W-:-:S05]  /*2610*/  FADD R25, R26, R25 ;  /* 0x000000191a197221 */ /* 0x001fca0000000000 */
[----:B------:R-:W-:Y:S01]  /*2620*/  FSEL R54, R25, 1, P0 ;  /* 0x3f80000019367808 */ /* 0x000fe20000000000 */
[----:B------:R0:W-:Y:S06]  /*2630*/  MEMBAR.ALL.CTA ;  /* 0x0000000000007992 */ /* 0x0001ec0000008000 */
[----:B0-----:R-:W0:Y:S02]  /*2640*/  FENCE.VIEW.ASYNC.S ;  /* 0x00000000000073c6 */ /* 0x001e240000000000 */
[----:B0-----:R-:W-:Y:S06]  /*2650*/  BAR.SYNC.DEFER_BLOCKING 0x0 ;  /* 0x0000000000007b1d */ /* 0x001fec0000010000 */
[----:B------:R-:W-:Y:S05]  /*2660*/  @!P1 BRA `(.L_x_11) ;  /* 0x0000000000649947 */ /* 0x000fea0003800000 */
[----:B------:R-:W-:Y:S01]  /*2670*/  UIADD3 UR4, UPT, UPT, UR10, 0x1000, URZ ;  /* 0x000010000a047890 */ /* 0x000fe2000fffe0ff */
[----:B------:R-:W-:Y:S01]  /*2680*/  BSSY.RECONVERGENT B0, `(.L_x_12) ;  /* 0x0000016000007945 */ /* 0x000fe20003800200 */
[----:B------:R-:W-:Y:S02]  /*2690*/  ELECT P0, URZ, PT ;  /* 0x0000000000ff782f */ /* 0x000fe40003800000 */
[----:B------:R-:W-:Y:S01]  /*26a0*/  USHF.R.U32.HI UR4, URZ, 0x4, UR4 ;  /* 0x00000004ff047899 */ /* 0x000fe20008011604 */
[----:B------:R-:W-:Y:S01]  /*26b0*/  UMOV UR16, 0xfffffffe ;  /* 0xfffffffe00107882 */ /* 0x000fe20000000000 */
[----:B------:R-:W-:Y:S02]  /*26c0*/  UMOV UR17, 0x7fffbfdf ;  /* 0x7fffbfdf00117882 */ /* 0x000fe40000000000 */
[----:B------:R-:W-:Y:S01]  /*26d0*/  USGXT.U32 UR4, UR4, 0xe ;  /* 0x0000000e0404789a */ /* 0x000fe20008000000 */
[----:B------:R-:W-:Y:S01]  /*26e0*/  UMOV UR5, URZ ;  /* 0x000000ff00057c82 */ /* 0x000fe20008000000 */
[----:B------:R-:W-:-:S02]  /*26f0*/  UIADD3 UR14, UPT, UPT, UR11, 0x38, URZ ;  /* 0x000000380b0e7890 */ /* 0x000fc4000fffe0ff */
[----:B------:R-:W-:Y:S01]  /*2700*/  UIADD3.64 UR16, UPT, UPT, UR4, -UR16, URZ ;  /* 0x8000001004107297 */ /* 0x000fe2000fffe0ff */
[----:B------:R-:W-:Y:S01]  /*2710*/  UMOV UR18, 0x0 ;  /* 0x0000000000127882 */ /* 0x000fe20000000000 */
[----:B------:R-:W-:Y:S01]  /*2720*/  UMOV UR19, 0x8040490 ;  /* 0x0804049000137882 */ /* 0x000fe20000000000 */
[----:B------:R-:W-:Y:S01]  /*2730*/  UMOV UR5, 0x80004020 ;  /* 0x8000402000057882 */ /* 0x000fe20000000000 */
[----:B------:R-:W-:Y:S01]  /*2740*/  UMOV UR24, 0x0 ;  /* 0x0000000000187882 */ /* 0x000fe20000000000 */
[----:B------:R-:W-:Y:S01]  /*2750*/  UMOV UR25, 0x8040490 ;  /* 0x0804049000197882 */ /* 0x000fe20000000000 */
[----:B------:R0:W-:Y:S03]  /*2760*/  UTCHMMA tmem[UR13], gdesc[UR4], tmem[UR11], tmem[UR18], idesc[UR19], UPT ;  /* 0x00ff12040d0079ea */ /* 0x0001e6000b80000b */
[----:B------:R0:W-:Y:S01]  /*2770*/  UTCHMMA tmem[UR14], gdesc[UR16], tmem[UR11], tmem[UR24], idesc[UR25], UPT ;  /* 0x00ff18100e0079ea */ /* 0x0001e2000b80000b */
[----:B------:R-:W-:Y:S05]  /*2780*/  @!P0 BRA `(.L_x_13) ;  /* 0x0000000000148947 */ /* 0x000fea0003800000 */
[----:B0-----:R-:W-:Y:S01]  /*2790*/  UMOV UR4, UR8 ;  /* 0x0000000800047c82 */ /* 0x001fe20008000000 */
[----:B------:R-:W-:Y:S02]  /*27a0*/  UMOV UR5, URZ ;  /* 0x000000ff00057c82 */ /* 0x000fe40008000000 */
[----:B------:R-:W-:Y:S02]  /*27b0*/  UMOV UR4, UR4 ;  /* 0x0000000400047c82 */ /* 0x000fe40008000000 */
[----:B------:R2:W-:Y:S01]  /*27c0*/  UTCBAR [UR4], URZ ;  /* 0x000000ff040073e9 */ /* 0x0005e200080000ff */
[----:B------:R-:W-:Y:S02]  /*27d0*/  NOP ;  /* 0x0000000000007918 */ /* 0x000fe40000000000 */
.L_x_13:
[----:B0-2---:R-:W-:Y:S05]  /*27e0*/  BSYNC.RECONVERGENT B0 ;  /* 0x0000000000007941 */ /* 0x005fea0003800200 */
.L_x_12:
[----:B------:R-:W-:Y:S05]  /*27f0*/  BRA `(.L_x_14) ;  /* 0x0000000000087947 */ /* 0x000fea0003800000 */
.L_x_11:
[----:B------:R-:W-:-:S09]  /*2800*/  UISETP.GE.AND UP2, UPT, UR6, URZ, UPT ;  /* 0x000000ff0600728c */ /* 0x000fd2000bf46270 */
[----:B------:R-:W-:Y:S05]  /*2810*/  BRA.U !UP2, `(.L_x_15) ;  /* 0x000000250a5c7547 */ /* 0x000fea000b800000 */
.L_x_14:
[----:B------:R-:W-:Y:S01]  /*2820*/  USHF.R.U32.HI UR5, URZ, 0x4, UR10 ;  /* 0x00000004ff057899 */ /* 0x000fe2000801160a */
[----:B------:R-:W-:Y:S01]  /*2830*/  IMAD.MOV.U32 R58, RZ, RZ, RZ ;  /* 0x000000ffff3a7224 */ /* 0x000fe200078e00ff */
[----:B------:R-:W-:Y:S01]  /*2840*/  UIADD3 UR4, UPT, UPT, UR10, 0x1800, URZ ;  /* 0x000018000a047890 */ /* 0x000fe2000fffe0ff */
[----:B------:R-:W-:Y:S01]  /*2850*/  IMAD.MOV.U32 R55, RZ, RZ, RZ ;  /* 0x000000ffff377224 */ /* 0x000fe200078e00ff */
[----:B------:R-:W-:Y:S01]  /*2860*/  USHF.L.U32 UR24, UR15, 0x5, URZ ;  /* 0x000000050f187899 */ /* 0x000fe200080006ff */
[----:B------:R-:W-:Y:S01]  /*2870*/  IMAD.MOV.U32 R64, RZ, RZ, RZ ;  /* 0x000000ffff407224 */ /* 0x000fe200078e00ff */
[----:B------:R-:W-:Y:S02]  /*2880*/  USGXT.U32 UR5, UR5, 0xe ;  /* 0x0000000e0505789a */ /* 0x000fe40008000000 */
[----:B------:R-:W-:Y:S02]  /*2890*/  USHF.R.U32.HI UR4, URZ, 0x4, UR4 ;  /* 0x00000004ff047899 */ /* 0x000fe40008011604 */
[----:B------:R-:W-:Y:S01]  /*28a0*/  USHF.L.U32 UR25, UR9, 0x5, URZ ;  /* 0x0000000509197899 */ /* 0x000fe200080006ff */
[----:B------:R-:W-:Y:S01]  /*28b0*/  IMAD.U32 R45, RZ, RZ, UR24 ;  /* 0x00000018ff2d7e24 */ /* 0x000fe2000f8e00ff */
[----:B------:R-:W-:-:S02]  /*28c0*/  USHF.R.U32.HI UR22, URZ, 0x4, UR22 ;  /* 0x00000004ff167899 */ /* 0x000fc40008011616 */
[----:B------:R-:W-:Y:S02]  /*28d0*/  USGXT.U32 UR4, UR4, 0xe ;  /* 0x0000000e0404789a */ /* 0x000fe40008000000 */
[----:B------:R-:W-:Y:S01]  /*28e0*/  ULOP3.LUT UR32, UR5, 0x800000, URZ, 0xfc, !UPT ;  /* 0x0080000005207892 */ /* 0x000fe2000f8efcff */
[----:B------:R-:W-:Y:S01]  /*28f0*/  UMOV UR14, 0xfffffffe ;  /* 0xfffffffe000e7882 */ /* 0x000fe20000000000 */
[----:B------:R-:W-:Y:S01]  /*2900*/  UMOV UR15, 0x7fffbfdf ;  /* 0x7fffbfdf000f7882 */ /* 0x000fe20000000000 */
[----:B------:R-:W-:Y:S01]  /*2910*/  UMOV UR5, URZ ;  /* 0x000000ff00057c82 */ /* 0x000fe20008000000 */
[----:B------:R-:W-:Y:S02]  /*2920*/  UIADD3 UR23, UPT, UPT, UR6, 0x60, URZ ;  /* 0x0000006006177890 */ /* 0x000fe4000fffe0ff */
[----:B------:R-:W-:Y:S01]  /*2930*/  UISETP.NE.U32.AND UP2, UPT, UR26, URZ, UPT ;  /* 0x000000ff1a00728c */ /* 0x000fe2000bf45070 */
[----:B------:R-:W0:Y:S02]  /*2940*/  LDCU UR33, c[0x0][0x3a8] ;  /* 0x00007500ff2177ac */ /* 0x000e240008000800 */
[----:B------:R-:W-:Y:S01]  /*2950*/  UMOV UR26, 0x1 ;  /* 0x00000001001a7882 */ /* 0x000fe20000000000 */
[----:B------:R-:W-:-:S02]  /*2960*/  USGXT.U32 UR22, UR22, 0xe ;  /* 0x0000000e1616789a */ /* 0x000fc40008000000 */
[----:B------:R-:W-:Y:S01]  /*2970*/  UIADD3.64 UR14, UPT, UPT, UR4, -UR14, URZ ;  /* 0x8000000e040e7297 */ /* 0x000fe2000fffe0ff */
[----:B------:R-:W-:Y:S01]  /*2980*/  UMOV UR28, UR8 ;  /* 0x00000008001c7c82 */ /* 0x000fe20008000000 */
[----:B------:R-:W-:Y:S01]  /*2990*/  UMOV UR6, URZ ;  /* 0x000000ff00067c82 */ /* 0x000fe20008000000 */
[----:B------:R-:W-:-:S09]  /*29a0*/  UMOV UR27, UR25 ;  /* 0x00000019001b7c82 */ /* 0x000fd20008000000 */
.L_x_20:
[----:B-1----:R-:W-:Y:S02]  /*29b0*/  IMAD.U32 R5, RZ, RZ, UR27 ;  /* 0x0000001bff057e24 */ /* 0x002fe4000f8e00ff */
[----:B------:R-:W-:Y:S02]  /*29c0*/  IMAD.U32 R7, RZ, RZ, UR27 ;  /* 0x0000001bff077e24 */ /* 0x000fe4000f8e00ff */
[----:B------:R-:W-:Y:S02]  /*29d0*/  IMAD.U32 R9, RZ, RZ, UR27 ;  /* 0x0000001bff097e24 */ /* 0x000fe4000f8e00ff */
[----:B------:R-:W-:Y:S02]  /*29e0*/  IMAD.U32 R11, RZ, RZ, UR27 ;  /* 0x0000001bff0b7e24 */ /* 0x000fe4000f8e00ff */
[----:B------:R-:W-:-:S04]  /*29f0*/  IMAD.WIDE R4, R5, 0x2, R52 ;  /* 0x0000000205047825 */ /* 0x000fc800078e0234 */
[----:B------:R-:W-:Y:S02]  /*2a00*/  IMAD.WIDE R6, R7, 0x2, R50 ;  /* 0x0000000207067825 */ /* 0x000fe400078e0232 */
[----:B------:R1:W2:Y:S02]  /*2a10*/  LDG.E.U16 R4, desc[UR20][R4.64] ;  /* 0x0000001404047981 */ /* 0x0002a4000c1e1500 */
[----:B------:R-:W-:Y:S02]  /*2a20*/  IMAD.WIDE R8, R9, 0x2, R48 ;  /* 0x0000000209087825 */ /* 0x000fe400078e0230 */
[----:B------:R3:W4:Y:S02]  /*2a30*/  LDG.E.U16 R6, desc[UR20][R6.64] ;  /* 0x0000001406067981 */ /* 0x000724000c1e1500 */
[----:B------:R-:W-:Y:S02]  /*2a40*/  IMAD.WIDE R10, R11, 0x2, R46 ;  /* 0x000000020b0a7825 */ /* 0x000fe400078e022e */
[----:B------:R5:W4:Y:S04]  /*2a50*/  LDG.E.U16 R8, desc[UR20][R8.64] ;  /* 0x0000001408087981 */ /* 0x000b28000c1e1500 */
[----:B------:R0:W4:Y:S01]  /*2a60*/  LDG.E.U16 R10, desc[UR20][R10.64] ;  /* 0x000000140a0a7981 */ /* 0x000122000c1e1500 */
[C---:B------:R-:W-:Y:S01]  /*2a70*/  IADD3 R13, P0, PT, R55.reuse, 0x35, RZ ;  /* 0x00000035370d7810 */ /* 0x040fe20007f1e0ff */
[----:B------:R-:W-:Y:S01]  /*2a80*/  UMOV UR8, 0x1 ;  /* 0x0000000100087882 */ /* 0x000fe20000000000 */
[----:B------:R-:W-:-:S02]  /*2a90*/  IADD3 R17, P3, PT, R55, 0x23, RZ ;  /* 0x0000002337117810 */ /* 0x000fc40007f7e0ff */
[----:B------:R-:W-:Y:S02]  /*2aa0*/  ISETP.GT.U32.AND P5, PT, R13, R0, PT ;  /* 0x000000000d00720c */ /* 0x000fe40003fa4070 */
[C---:B------:R-:W-:Y:S01]  /*2ab0*/  IADD3 R13, P2, PT, R55.reuse, 0x21, RZ ;  /* 0x00000021370d7810 */ /* 0x040fe20007f5e0ff */
[--C-:B------:R-:W-:Y:S01]  /*2ac0*/  IMAD.X R16, RZ, RZ, R64.reuse, P3 ;  /* 0x000000ffff107224 */ /* 0x100fe200018e0640 */
[C---:B------:R-:W-:Y:S02]  /*2ad0*/  IADD3 R73, P3, PT, R55.reuse, 0x27, RZ ;  /* 0x0000002737497810 */ /* 0x040fe40007f7e0ff */
[----:B------:R-:W-:Y:S01]  /*2ae0*/  LOP3.LUT P6, RZ, R2, 0x7f, RZ, 0xc0, !PT ;  /* 0x0000007f02ff7812 */ /* 0x000fe200078cc0ff */
[--C-:B-1----:R-:W-:Y:S01]  /*2af0*/  IMAD.X R5, RZ, RZ, R64.reuse, P2 ;  /* 0x000000ffff057224 */ /* 0x102fe200010e0640 */
[C---:B------:R-:W-:Y:S01]  /*2b00*/  IADD3 R79, P2, PT, R55.reuse, 0x25, RZ ;  /* 0x00000025374f7810 */ /* 0x040fe20007f5e0ff */
[----:B------:R-:W-:Y:S01]  /*2b10*/  IMAD.X R86, RZ, RZ, R64, P3 ;  /* 0x000000ffff567224 */ /* 0x000fe200018e0640 */
[----:B------:R-:W-:Y:S01]  /*2b20*/  IADD3 R71, P3, PT, R55, 0x29, RZ ;  /* 0x0000002937477810 */ /* 0x000fe20007f7e0ff */
[----:B------:R-:W-:-:S04]  /*2b30*/  @!UP1 UIADD3 UR8, UPT, UPT, -UR8, 0x100000, URZ ;  /* 0x0010000008089890 */ /* 0x000fc8000fffe1ff */
[----:B------:R-:W-:Y:S02]  /*2b40*/  @!UP1 USHF.L.U32 UR9, UR8, 0xb, URZ ;  /* 0x0000000b08099899 */ /* 0x000fe400080006ff */
[----:B------:R-:W-:Y:S01]  /*2b50*/  @!UP1 USHF.L.U32 UR8, UR8, 0x1, URZ ;  /* 0x0000000108089899 */ /* 0x000fe200080006ff */
[--C-:B------:R-:W-:Y:S01]  /*2b60*/  IMAD.X R90, RZ, RZ, R64.reuse, P2 ;  /* 0x000000ffff5a7224 */ /* 0x100fe200010e0640 */
[C---:B------:R-:W-:Y:S01]  /*2b70*/  IADD3 R77, P2, PT, R55.reuse, 0x28, RZ ;  /* 0x00000028374d7810 */ /* 0x040fe20007f5e0ff */
[--C-:B------:R-:W-:Y:S01]  /*2b80*/  IMAD.X R62, RZ, RZ, R64.reuse, P3 ;  /* 0x000000ffff3e7224 */ /* 0x100fe200018e0640 */
[C---:B------:R-:W-:Y:S02]  /*2b90*/  IADD3 R63, P3, PT, R55.reuse, 0x2b, RZ ;  /* 0x0000002b373f7810 */ /* 0x040fe40007f7e0ff */
[C---:B------:R-:W-:Y:S01]  /*2ba0*/  IADD3 R15, P4, PT, R55.reuse, 0x22, RZ ;  /* 0x00000022370f7810 */ /* 0x040fe20007f9e0ff */
[--C-:B------:R-:W-:Y:S01]  /*2bb0*/  IMAD.X R84, RZ, RZ, R64.reuse, P2 ;  /* 0x000000ffff547224 */ /* 0x100fe200010e0640 */
[C---:B------:R-:W-:Y:S01]  /*2bc0*/  IADD3 R67, P2, PT, R55.reuse, 0x2a, RZ ;  /* 0x0000002a37437810 */ /* 0x040fe20007f5e0ff */
[----:B------:R-:W-:Y:S01]  /*2bd0*/  VOTEU.ALL UP3, P6 ;  /* 0x0000000000ff7886 */ /* 0x000fe20003060000 */
[--C-:B------:R-:W-:Y:S01]  /*2be0*/  IMAD.X R59, RZ, RZ, R64.reuse, P3 ;  /* 0x000000ffff3b7224 */ /* 0x100fe200018e0640 */
[C---:B------:R-:W-:Y:S01]  /*2bf0*/  IADD3 R75, P3, PT, R55.reuse, 0x2d, RZ ;  /* 0x0000002d374b7810 */ /* 0x040fe20007f7e0ff */
[--C-:B---3--:R-:W-:Y:S01]  /*2c00*/  IMAD.X R7, RZ, RZ, R64.reuse, P4 ;  /* 0x000000ffff077224 */ /* 0x108fe200020e0640 */
[C---:B------:R-:W-:Y:S01]  /*2c10*/  IADD3 R19, P1, PT, R55.reuse, 0x24, RZ ;  /* 0x0000002437137810 */ /* 0x040fe20007f3e0ff */
[--C-:B------:R-:W-:Y:S01]  /*2c20*/  IMAD.X R65, RZ, RZ, R64.reuse, P2 ;  /* 0x000000ffff417224 */ /* 0x100fe200010e0640 */
        /* <DEDUP_REMOVED lines=8> */
[C---:B-----5:R-:W-:Y:S01]  /*2cb0*/  IADD3 R9, P1, PT, R55.reuse, 0x34, RZ ;  /* 0x0000003437097810 */ /* 0x060fe20007f3e0ff */
[--C-:B------:R-:W-:Y:S01]  /*2cc0*/  IMAD.X R82, RZ, RZ, R64.reuse, P3 ;  /* 0x000000ffff527224 */ /* 0x100fe200018e0640 */
[----:B0-----:R-:W-:Y:S01]  /*2cd0*/  IADD3 R11, P3, PT, R55, 0x31, RZ ;  /* 0x00000031370b7810 */ /* 0x001fe20007f7e0ff */
[----:B------:R-:W-:Y:S01]  /*2ce0*/  IMAD.X R61, RZ, RZ, R64, P2 ;  /* 0x000000ffff3d7224 */ /* 0x000fe200010e0640 */
[----:B------:R-:W-:-:S02]  /*2cf0*/  ISETP.GT.U32.AND P4, PT, R9, R0, PT ;  /* 0x000000000900720c */ /* 0x000fc40003f84070 */
[C---:B------:R-:W-:Y:S01]  /*2d00*/  IADD3 R9, P2, PT, R55.reuse, 0x30, RZ ;  /* 0x0000003037097810 */ /* 0x040fe20007f5e0ff */
[----:B--2---:R0:W-:Y:S04]  /*2d10*/  STS.U16 [R3+UR10+0x1400], R4 ;  /* 0x0014000403007988 */ /* 0x0041e8000800040a */
[----:B----4-:R1:W-:Y:S04]  /*2d20*/  STS.U16 [R3+UR10+0x1500], R6 ;  /* 0x0015000603007988 */ /* 0x0103e8000800040a */
[----:B------:R2:W-:Y:S01]  /*2d30*/  STS.U16 [R3+UR10+0x1600], R8 ;  /* 0x0016000803007988 */ /* 0x0005e2000800040a */
[----:B0-----:R-:W-:Y:S01]  /*2d40*/  IMAD.X R4, RZ, RZ, R64, P2 ;  /* 0x000000ffff047224 */ /* 0x001fe200010e0640 */
[----:B------:R-:W-:-:S02]  /*2d50*/  IADD3 R21, P2, PT, R55, 0x32, RZ ;  /* 0x0000003237157810 */ /* 0x000fc40007f5e0ff */
[----:B------:R2:W-:Y:S01]  /*2d60*/  STS.U16 [R3+UR10+0x1700], R10 ;  /* 0x0017000a03007988 */ /* 0x0005e2000800040a */
[--C-:B-1----:R-:W-:Y:S01]  /*2d70*/  IMAD.X R6, RZ, RZ, R64.reuse, P3 ;  /* 0x000000ffff067224 */ /* 0x102fe200018e0640 */
[----:B------:R-:W-:Y:S01]  /*2d80*/  IADD3 R23, P3, PT, R55, 0x33, RZ ;  /* 0x0000003337177810 */ /* 0x000fe20007f7e0ff */
[----:B------:R0:W-:Y:S06]  /*2d90*/  MEMBAR.ALL.CTA ;  /* 0x0000000000007992 */ /* 0x0001ec0000008000 */
[----:B0-----:R-:W-:Y:S04]  /*2da0*/  FENCE.VIEW.ASYNC.S ;  /* 0x00000000000073c6 */ /* 0x001fe80000000000 */
[----:B------:R-:W0:Y:S02]  /*2db0*/  FENCE.VIEW.ASYNC.S ;  /* 0x00000000000073c6 */ /* 0x000e240000000000 */
[----:B0-----:R2:W0:Y:S01]  /*2dc0*/  @!UP3 SYNCS.EXCH.64 URZ, [UR10+0x1c10], UR8 ;  /* 0x001c10080affb5b2 */ /* 0x0014220008000100 */
[----:B------:R-:W-:-:S02]  /*2dd0*/  IMAD.X R12, RZ, RZ, R64, P2 ;  /* 0x000000ffff0c7224 */ /* 0x000fc400010e0640 */
[----:B------:R-:W-:Y:S01]  /*2de0*/  IMAD.X R14, RZ, RZ, R64, P3 ;  /* 0x000000ffff0e7224 */ /* 0x000fe200018e0640 */
[----:B0-----:R-:W-:Y:S06]  /*2df0*/  BAR.SYNC.DEFER_BLOCKING 0x0 ;  /* 0x0000000000007b1d */ /* 0x001fec0000010000 */
[----:B--2---:R-:W-:Y:S05]  /*2e00*/  BRA.U UP2, `(.L_x_16) ;  /* 0x0000000102307547 */ /* 0x004fea000b800000 */
[----:B------:R-:W-:Y:S01]  /*2e10*/  UIADD3 UR8, UPT, UPT, UR10, 0x1c10, URZ ;  /* 0x00001c100a087890 */ /* 0x000fe2000fffe0ff */
[----:B------:R-:W-:Y:S01]  /*2e20*/  UMOV UR9, URZ ;  /* 0x000000ff00097c82 */ /* 0x000fe20008000000 */
[----:B------:R-:W-:Y:S01]  /*2e30*/  UMOV UR18, UR32 ;  /* 0x0000002000127c82 */ /* 0x000fe20008000000 */
[----:B------:R-:W-:Y:S01]  /*2e40*/  UMOV UR19, 0x40004040 ;  /* 0x4000404000137882 */ /* 0x000fe20000000000 */
[----:B------:R-:W-:Y:S01]  /*2e50*/  UMOV UR16, UR22 ;  /* 0x0000001600107c82 */ /* 0x000fe20008000000 */
[----:B------:R-:W-:Y:S01]  /*2e60*/  UMOV UR17, 0xc0004010 ;  /* 0xc000401000117882 */ /* 0x000fe20000000000 */
[----:B------:R-:W-:Y:S01]  /*2e70*/  UMOV UR34, 0x0 ;  /* 0x0000000000227882 */ /* 0x000fe20000000000 */
[----:B------:R-:W-:Y:S01]  /*2e80*/  UMOV UR35, 0x8088490 ;  /* 0x0808849000237882 */ /* 0x000fe20000000000 */
[----:B------:R-:W-:Y:S01]  /*2e90*/  UMOV UR8, UR8 ;  /* 0x0000000800087c82 */ /* 0x000fe20008000000 */
[----:B------:R0:W-:Y:S01]  /*2ea0*/  UTCHMMA gdesc[UR18], gdesc[UR16], tmem[UR31], tmem[UR34], idesc[UR35], !UPT ;  /* 0x00ff2210120075ea */ /* 0x0001e2000f80001f */
[----:B------:R0:W-:Y:S01]  /*2eb0*/  UTCBAR [UR8], URZ ;  /* 0x000000ff080073e9 */ /* 0x0001e200080000ff */
[----:B------:R-:W-:-:S02]  /*2ec0*/  NOP ;  /* 0x0000000000007918 */ /* 0x000fc40000000000 */
.L_x_16:
[----:B------:R-:W1:Y:S01]  /*2ed0*/  SYNCS.PHASECHK.TRANS64.TRYWAIT P2, [UR10+0x1c10], RZ ;  /* 0x001c10ffff0075a7 */ /* 0x000e62000804110a */
        /* <DEDUP_REMOVED lines=16> */
[----:B------:R-:W-:Y:S01]  /*2fe0*/  IADD3 R33, P0, PT, R55, 0x3e, RZ ;  /* 0x0000003e37217810 */ /* 0x000fe20007f1e0ff */
[--C-:B------:R-:W-:Y:S01]  /*2ff0*/  IMAD.X R24, RZ, RZ, R64.reuse, P3 ;  /* 0x000000ffff187224 */ /* 0x100fe200018e0640 */
[----:B------:R-:W-:Y:S01]  /*3000*/  ISETP.GT.U32.AND P3, PT, R27, R0, PT ;  /* 0x000000001b00720c */ /* 0x000fe20003f64070 */
[--C-:B------:R-:W-:Y:S01]  /*3010*/  IMAD.X R26, RZ, RZ, R64.reuse, P1 ;  /* 0x000000ffff1a7224 */ /* 0x100fe200008e0640 */
[C---:B------:R-:W-:Y:S01]  /*3020*/  IADD3 R87, P1, PT, R55.reuse, 0x3f, RZ ;  /* 0x0000003f37577810 */ /* 0x040fe20007f3e0ff */
[----:B------:R-:W-:Y:S01]  /*3030*/  IMAD.X R27, RZ, RZ, R64, P0 ;  /* 0x000000ffff1b7224 */ /* 0x000fe200000e0640 */
[----:B------:R-:W-:-:S03]  /*3040*/  IADD3 R55, P0, PT, R55, 0x20, RZ ;  /* 0x0000002037377810 */ /* 0x000fc60007f1e0ff */
[--C-:B------:R-:W-:Y:S01]  /*3050*/  IMAD.X R88, RZ, RZ, R64.reuse, P1 ;  /* 0x000000ffff587224 */ /* 0x100fe200008e0640 */
[-C--:B------:R-:W-:Y:S01]  /*3060*/  ISETP.GT.U32.AND P1, PT, R25, R0.reuse, PT ;  /* 0x000000001900720c */ /* 0x080fe20003f24070 */
[----:B------:R-:W-:Y:S01]  /*3070*/  IMAD.X R64, RZ, RZ, R64, P0 ;  /* 0x000000ffff407224 */ /* 0x000fe200000e0640 */
[----:B------:R-:W-:Y:S01]  /*3080*/  ISETP.GT.U32.AND P0, PT, R11, R0, PT ;  /* 0x000000000b00720c */ /* 0x000fe20003f04070 */
[----:B-1----:R-:W-:-:S12]  /*3090*/  @!P2 BRA `(.L_x_17) ;  /* 0x0000002c0000a947 */ /* 0x002fd80003800000 */
.L_x_25:
[-C--:B------:R-:W-:Y:S01]  /*30a0*/  ISETP.GT.U32.AND P2, PT, R9, R0.reuse, PT ;  /* 0x000000000900720c */ /* 0x080fe20003f44070 */
[----:B------:R-:W-:Y:S01]  /*30b0*/  BAR.SYNC.DEFER_BLOCKING 0x0 ;  /* 0x0000000000007b1d */ /* 0x000fe20000010000 */
[----:B------:R-:W-:Y:S01]  /*30c0*/  ISETP.GT.U32.AND.EX P0, PT, R6, RZ, PT, P0 ;  /* 0x000000ff0600720c */ /* 0x000fe20003f04100 */
[----:B------:R-:W-:Y:S01]  /*30d0*/  IMAD.U32 R58, R58, -0x80000000, RZ ;  /* 0x800000003a3a7824 */ /* 0x000fe200078e00ff */
[----:B------:R-:W-:Y:S02]  /*30e0*/  ISETP.GT.U32.AND.EX P2, PT, R4, RZ, PT, P2 ;  /* 0x000000ff0400720c */ /* 0x000fe40003f44120 */
[----:B------:R-:W-:Y:S02]  /*30f0*/  P2R R4, PR, RZ, 0x1 ;  /* 0x00000001ff047803 */ /* 0x000fe40000000000 */
[----:B------:R-:W-:Y:S02]  /*3100*/  ISETP.GT.U32.AND P0, PT, R23, R0, PT ;  /* 0x000000001700720c */ /* 0x000fe40003f04070 */
[----:B------:R-:W-:-:S02]  /*3110*/  P2R R78, PR, RZ, 0x4 ;  /* 0x00000004ff4e7803 */ /* 0x000fc40000000000 */
[----:B------:R-:W-:Y:S02]  /*3120*/  ISETP.GT.U32.AND.EX P1, PT, R20, RZ, PT, P1 ;  /* 0x000000ff1400720c */ /* 0x000fe40003f24110 */
[----:B------:R-:W-:Y:S02]  /*3130*/  ISETP.GT.U32.AND.EX P2, PT, R14, RZ, PT, P0 ;  /* 0x000000ff0e00720c */ /* 0x000fe40003f44100 */
[-C--:B------:R-:W-:Y:S02]  /*3140*/  ISETP.GT.U32.AND P0, PT, R21, R0.reuse, PT ;  /* 0x000000001500720c */ /* 0x080fe40003f04070 */
[----:B------:R-:W-:Y:S02]  /*3150*/  P2R R97, PR, RZ, 0x2 ;  /* 0x00000002ff617803 */ /* 0x000fe40000000000 */
[----:B------:R-:W-:Y:S02]  /*3160*/  ISETP.GT.U32.AND.EX P1, PT, R12, RZ, PT, P0 ;  /* 0x000000ff0c00720c */ /* 0x000fe40003f24100 */
[----:B------:R-:W-:-:S02]  /*3170*/  ISETP.GT.U32.AND P0, PT, R31, R0, PT ;  /* 0x000000001f00720c */ /* 0x000fc40003f04070 */
[----:B------:R-:W-:Y:S02]  /*3180*/  P2R R98, PR, RZ, 0x2 ;  /* 0x00000002ff627803 */ /* 0x000fe40000000000 */
[----:B------:R-:W-:Y:S02]  /*3190*/  ISETP.GT.U32.AND P1, PT, R29, R0, PT ;  /* 0x000000001d00720c */ /* 0x000fe40003f24070 */
[----:B------:R-:W-:Y:S02]  /*31a0*/  ISETP.GT.U32.AND.EX P3, PT, R22, RZ, PT, P3 ;  /* 0x000000ff1600720c */ /* 0x000fe40003f64130 */
[----:B------:R-:W-:Y:S02]  /*31b0*/  ISETP.GT.U32.AND.EX P0, PT, R26, RZ, PT, P0 ;  /* 0x000000ff1a00720c */ /* 0x000fe40003f04100 */
[----:B------:R-:W-:Y:S02]  /*31c0*/  P2R R9, PR, RZ, 0x4 ;  /* 0x00000004ff097803 */ /* 0x000fe40000000000 */
[----:B------:R-:W-:-:S02]  /*31d0*/  ISETP.NE.AND P2, PT, R4, RZ, PT ;  /* 0x000000ff0400720c */ /* 0x000fc40003f45270 */
[----:B------:R-:W-:Y:S02]  /*31e0*/  ISETP.GT.U32.AND.EX P1, PT, R24, RZ, PT, P1 ;  /* 0x000000ff1800720c */ /* 0x000fe40003f24110 */
[----:B------:R-:W-:Y:S02]  /*31f0*/  ISETP.GT.U32.AND.EX P5, PT, R10, RZ, PT, P5 ;  /* 0x000000ff0a00720c */ /* 0x000fe40003fa4150 */
[----:B------:R-:W-:Y:S02]  /*3200*/  ISETP.GT.U32.AND.EX P4, PT, R8, RZ, PT, P4 ;  /* 0x000000ff0800720c */ /* 0x000fe40003f84140 */
[----:B------:R-:W-:Y:S02]  /*3210*/  P2R R6, PR, RZ, 0x8 ;  /* 0x00000008ff067803 */ /* 0x000fe40000000000 */
[----:B------:R-:W-:Y:S02]  /*3220*/  P2R R4, PR, RZ, 0x1 ;  /* 0x00000001ff047803 */ /* 0x000fe40000000000 */
[----:B------:R-:W-:-:S02]  /*3230*/  P2R R94, PR, RZ, 0x4 ;  /* 0x00000004ff5e7803 */ /* 0x000fc40000000000 */
[----:B------:R-:W-:Y:S02]  /*3240*/  P2R R80, PR, RZ, 0x2 ;  /* 0x00000002ff507803 */ /* 0x000fe40000000000 */
[----:B------:R-:W-:Y:S02]  /*3250*/  P2R R8, PR, RZ, 0x20 ;  /* 0x00000020ff087803 */ /* 0x000fe40000000000 */
[----:B------:R-:W-:Y:S02]  /*3260*/  P2R R68, PR, RZ, 0x10 ;  /* 0x00000010ff447803 */ /* 0x000fe40000000000 */
[----:B------:R-:W-:Y:S02]  /*3270*/  ISETP.NE.AND P2, PT, R6, RZ, PT ;  /* 0x000000ff0600720c */ /* 0x000fe40003f45270 */
[----:B------:R-:W-:Y:S02]  /*3280*/  ISETP.NE.AND P1, PT, R4, RZ, PT ;  /* 0x000000ff0400720c */ /* 0x000fe40003f25270 */
[----:B------:R-:W-:-:S02]  /*3290*/  ISETP.GT.U32.AND P0, PT, R33, R0, PT ;  /* 0x000000002100720c */ /* 0x000fc40003f04070 */
[-C--:B------:R-:W-:Y:S02]  /*32a0*/  ISETP.GT.U32.AND P3, PT, R19, R0.reuse, PT ;  /* 0x000000001300720c */ /* 0x080fe40003f64070 */
[-C--:B------:R-:W-:Y:S02]  /*32b0*/  ISETP.GT.U32.AND P4, PT, R17, R0.reuse, PT ;  /* 0x000000001100720c */ /* 0x080fe40003f84070 */
[-C--:B------:R-:W-:Y:S02]  /*32c0*/  ISETP.GT.U32.AND P5, PT, R15, R0.reuse, PT ;  /* 0x000000000f00720c */ /* 0x080fe40003fa4070 */
[----:B------:R-:W-:Y:S02]  /*32d0*/  ISETP.GT.U32.AND P6, PT, R13, R0, PT ;  /* 0x000000000d00720c */ /* 0x000fe40003fc4070 */
[----:B------:R-:W-:Y:S02]  /*32e0*/  P2R R92, PR, RZ, 0x4 ;  /* 0x00000004ff5c7803 */ /* 0x000fe40000000000 */
[----:B------:R-:W-:-:S02]  /*32f0*/  P2R R96, PR, RZ, 0x2 ;  /* 0x00000002ff607803 */ /* 0x000fc40000000000 */
[----:B------:R-:W-:Y:S02]  /*3300*/  ISETP.NE.AND P2, PT, R8, RZ, PT ;  /* 0x000000ff0800720c */ /* 0x000fe40003f45270 */
[----:B------:R-:W-:Y:S02]  /*3310*/  ISETP.NE.AND P1, PT, R9, RZ, PT ;  /* 0x000000ff0900720c */ /* 0x000fe40003f25270 */
[----:B------:R-:W-:Y:S02]  /*3320*/  ISETP.GT.U32.AND.EX P0, PT, R27, RZ, PT, P0 ;  /* 0x000000ff1b00720c */ /* 0x000fe40003f04100 */
[----:B------:R-:W-:Y:S02]  /*3330*/  ISETP.GT.U32.AND.EX P3, PT, R18, RZ, PT, P3 ;  /* 0x000000ff1200720c */ /* 0x000fe40003f64130 */
[----:B------:R-:W-:Y:S02]  /*3340*/  ISETP.GT.U32.AND.EX P4, PT, R16, RZ, PT, P4 ;  /* 0x000000ff1000720c */ /* 0x000fe40003f84140 */
[----:B------:R-:W-:-:S02]  /*3350*/  ISETP.GT.U32.AND.EX P5, PT, R7, RZ, PT, P5 ;  /* 0x000000ff0700720c */ /* 0x000fc40003fa4150 */
[----:B------:R-:W-:Y:S02]  /*3360*/  ISETP.GT.U32.AND.EX P6, PT, R5, RZ, PT, P6 ;  /* 0x000000ff0500720c */ /* 0x000fe40003fc4160 */
[----:B------:R-:W1:Y:S02]  /*3370*/  LDTM.x32 R4, tmem[UR12+0x10] ;  /* 0x0000100c000479ee */ /* 0x000e6400082c0000 */
[----:B-1----:R-:W-:Y:S01]  /*3380*/  FMUL R7, R7, UR33 ;  /* 0x0000002107077c20 */ /* 0x002fe20008400000 */
[----:B------:R-:W-:Y:S01]  /*3390*/  FMUL R8, R8, UR33 ;  /* 0x0000002108087c20 */ /* 0x000fe20008400000 */
[----:B------:R-:W-:Y:S01]  /*33a0*/  FMUL R6, R6, UR33 ;  /* 0x0000002106067c20 */ /* 0x000fe20008400000 */
[----:B------:R-:W-:Y:S01]  /*33b0*/  FMUL R5, R5, UR33 ;  /* 0x0000002105057c20 */ /* 0x000fe20008400000 */
[----:B------:R-:W-:Y:S01]  /*33c0*/  FMUL R9, R9, UR33 ;  /* 0x0000002109097c20 */ /* 0x000fe20008400000 */
[----:B------:R-:W-:Y:S01]  /*33d0*/  FSEL R7, R7, -INF , !P4 ;  /* 0xff80000007077808 */ /* 0x000fe20006000000 */
[----:B------:R-:W-:Y:S01]  /*33e0*/  FMUL R11, R11, UR33 ;  /* 0x000000210b0b7c20 */ /* 0x000fe20008400000 */
[----:B------:R-:W-:Y:S01]  /*33f0*/  ISETP.NE.AND P4, PT, R68, RZ, PT ;  /* 0x000000ff4400720c */ /* 0x000fe20003f85270 */
[----:B------:R-:W-:Y:S01]  /*3400*/  FMUL R13, R13, UR33 ;  /* 0x000000210d0d7c20 */ /* 0x000fe20008400000 */
[----:B------:R-:W-:-:S02]  /*3410*/  FSEL R8, R8, -INF , !P3 ;  /* 0xff80000008087808 */ /* 0x000fc40005800000 */
[----:B------:R-:W-:Y:S02]  /*3420*/  ISETP.GT.U32.AND P3, PT, R95, R0, PT ;  /* 0x000000005f00720c */ /* 0x000fe40003f64070 */
[----:B------:R-:W-:Y:S02]  /*3430*/  SEL R68, RZ, 0x4, !P2 ;  /* 0x00000004ff447807 */ /* 0x000fe40005000000 */
[----:B------:R-:W-:Y:S02]  /*3440*/  ISETP.NE.AND P2, PT, R92, RZ, PT ;  /* 0x000000ff5c00720c */ /* 0x000fe40003f45270 */
[----:B------:R-:W-:Y:S02]  /*3450*/  ISETP.GT.U32.AND.EX P3, PT, R70, RZ, PT, P3 ;  /* 0x000000ff4600720c */ /* 0x000fe40003f64130 */
[----:B------:R-:W-:Y:S02]  /*3460*/  SEL R95, RZ, 0x7fff8, !P4 ;  /* 0x0007fff8ff5f7807 */ /* 0x000fe40006000000 */
[----:B------:R-:W-:-:S02]  /*3470*/  FSEL R6, R6, -INF , !P5 ;  /* 0xff80000006067808 */ /* 0x000fc40006800000 */
[----:B------:R-:W-:Y:S02]  /*3480*/  ISETP.GT.U32.AND P4, PT, R93, R0, PT ;  /* 0x000000005d00720c */ /* 0x000fe40003f84070 */
[----:B------:R-:W-:Y:S02]  /*3490*/  SEL R70, RZ, 0x1, !P2 ;  /* 0x00000001ff467807 */ /* 0x000fe40005000000 */
[----:B------:R-:W-:Y:S02]  /*34a0*/  ISETP.NE.AND P5, PT, R97, RZ, PT ;  /* 0x000000ff6100720c */ /* 0x000fe40003fa5270 */
[----:B------:R-:W-:Y:S02]  /*34b0*/  ISETP.NE.AND P2, PT, R94, RZ, PT ;  /* 0x000000ff5e00720c */ /* 0x000fe40003f45270 */
[----:B------:R-:W-:Y:S02]  /*34c0*/  ISETP.GT.U32.AND.EX P4, PT, R66, RZ, PT, P4 ;  /* 0x000000ff4200720c */ /* 0x000fe40003f84140 */
[----:B------:R-:W-:-:S02]  /*34d0*/  SEL R93, RZ, 0x1fffe, !P5 ;  /* 0x0001fffeff5d7807 */ /* 0x000fc40006800000 */
[----:B------:R-:W-:Y:S02]  /*34e0*/  SEL R66, RZ, 0x4, !P2 ;  /* 0x00000004ff427807 */ /* 0x000fe40005000000 */
[----:B------:R-:W-:Y:S01]  /*34f0*/  ISETP.GT.U32.AND P5, PT, R91, R0, PT ;  /* 0x000000005b00720c */ /* 0x000fe20003fa4070 */
[----:B------:R-:W-:Y:S01]  /*3500*/  IMAD.IADD R70, R70, 0x1, R93 ;  /* 0x0000000146467824 */ /* 0x000fe200078e025d */
[----:B------:R-:W-:Y:S02]  /*3510*/  ISETP.NE.AND P2, PT, R78, RZ, PT ;  /* 0x000000ff4e00720c */ /* 0x000fe40003f45270 */
[----:B------:R-:W-:Y:S02]  /*3520*/  FSEL R5, R5, -INF , !P6 ;  /* 0xff80000005057808 */ /* 0x000fe40007000000 */
[----:B------:R-:W-:Y:S02]  /*3530*/  ISETP.NE.AND P6, PT, R98, RZ, PT ;  /* 0x000000ff6200720c */ /* 0x000fe40003fc5270 */
[----:B------:R-:W-:-:S02]  /*3540*/  SEL R78, RZ, 0x4, !P3 ;  /* 0x00000004ff4e7807 */ /* 0x000fc40005800000 */
[----:B------:R-:W-:Y:S02]  /*3550*/  ISETP.GT.U32.AND.EX P5, PT, R72, RZ, PT, P5 ;  /* 0x000000ff4800720c */ /* 0x000fe40003fa4150 */
[----:B------:R-:W-:Y:S02]  /*3560*/  SEL R91, RZ, 0x7fff8, !P2 ;  /* 0x0007fff8ff5b7807 */ /* 0x000fe40005000000 */
[-C--:B------:R-:W-:Y:S02]  /*3570*/  ISETP.GT.U32.AND P3, PT, R81, R0.reuse, PT ;  /* 0x000000005100720c */ /* 0x080fe40003f64070 */
[----:B------:R-:W-:Y:S02]  /*3580*/  ISETP.GT.U32.AND P2, PT, R89, R0, PT ;  /* 0x000000005900720c */ /* 0x000fe40003f44070 */
[----:B------:R-:W-:Y:S02]  /*3590*/  SEL R81, RZ, 0x7fff8, !P4 ;  /* 0x0007fff8ff517807 */ /* 0x000fe40006000000 */
[----:B------:R-:W-:-:S02]  /*35a0*/  SEL R89, RZ, 0x1fffe, !P6 ;  /* 0x0001fffeff597807 */ /* 0x000fc40007000000 */
[-C--:B------:R-:W-:Y:S02]  /*35b0*/  ISETP.GT.U32.AND P4, PT, R79, R0.reuse, PT ;  /* 0x000000004f00720c */ /* 0x080fe40003f84070 */
[-C--:B------:R-:W-:Y:S02]  /*35c0*/  ISETP.GT.U32.AND P6, PT, R85, R0.reuse, PT ;  /* 0x000000005500720c */ /* 0x080fe40003fc4070 */
[----:B------:R-:W-:Y:S02]  /*35d0*/  SEL R79, RZ, 0x1, !P5 ;  /* 0x00000001ff4f7807 */ /* 0x000fe40006800000 */
[----:B------:R-:W-:Y:S01]  /*35e0*/  ISETP.GT.U32.AND P5, PT, R77, R0, PT ;  /* 0x000000004d00720c */ /* 0x000fe20003fa4070 */
[----:B------:R-:W-:Y:S01]  /*35f0*/  FMUL R77, R10, UR33 ;  /* 0x000000210a4d7c20 */ /* 0x000fe20008400000 */
[----:B------:R-:W-:Y:S02]  /*3600*/  ISETP.GT.U32.AND.EX P4, PT, R90, RZ, PT, P4 ;  /* 0x000000ff5a00720c */ /* 0x000fe40003f84140 */
[----:B------:R-:W-:-:S02]  /*3610*/  ISETP.GT.U32.AND.EX P6, PT, R76, RZ, PT, P6 ;  /* 0x000000ff4c00720c */ /* 0x000fc40003fc4160 */
[----:B------:R-:W-:Y:S02]  /*3620*/  FSEL R10, R9, -INF , !P4 ;  /* 0xff800000090a7808 */ /* 0x000fe40006000000 */
[----:B------:R-:W-:Y:S02]  /*3630*/  FSEL R9, R77, -INF , !P6 ;  /* 0xff8000004d097808 */ /* 0x000fe40007000000 */
[----:B------:R-:W-:Y:S02]  /*3640*/  SEL R72, RZ, 0x1, !P1 ;  /* 0x00000001ff487807 */ /* 0x000fe40004800000 */
[----:B------:R-:W-:Y:S02]  /*3650*/  LOP3.LUT P6, RZ, R2, 0x7f, RZ, 0xc0, !PT ;  /* 0x0000007f02ff7812 */ /* 0x000fe400078cc0ff */
[----:B------:R-:W-:Y:S01]  /*3660*/  ISETP.NE.AND P1, PT, R96, RZ, PT ;  /* 0x000000ff6000720c */ /* 0x000fe20003f25270 */
[----:B------:R-:W-:Y:S01]  /*3670*/  IMAD.IADD R72, R72, 0x1, R89 ;  /* 0x0000000148487824 */ /* 0x000fe200078e0259 */
[----:B------:R-:W-:-:S02]  /*3680*/  ISETP.GT.U32.AND.EX P2, PT, R74, RZ, PT, P2 ;  /* 0x000000ff4a00720c */ /* 0x000fc40003f44120 */
[----:B------:R-:W-:Y:S02]  /*3690*/  SEL R74, RZ, 0x4, !P1 ;  /* 0x00000004ff4a7807 */ /* 0x000fe40004800000 */
[----:B------:R-:W-:Y:S02]  /*36a0*/  ISETP.NE.AND P1, PT, R80, RZ, PT ;  /* 0x000000ff5000720c */ /* 0x000fe40003f25270 */
[----:B------:R-:W-:Y:S02]  /*36b0*/  SEL R80, RZ, 0x1fffe, !P2 ;  /* 0x0001fffeff507807 */ /* 0x000fe40005000000 */
[-C--:B------:R-:W-:Y:S01]  /*36c0*/  ISETP.GT.U32.AND P2, PT, R73, R0.reuse, PT ;  /* 0x000000004900720c */ /* 0x080fe20003f44070 */
[----:B------:R-:W-:Y:S01]  /*36d0*/  FMUL R73, R12, UR33 ;  /* 0x000000210c497c20 */ /* 0x000fe20008400000 */
[----:B------:R-:W-:Y:S01]  /*36e0*/  SEL R85, RZ, 0x7fff8, !P1 ;  /* 0x0007fff8ff557807 */ /* 0x000fe20004800000 */
[----:B------:R-:W1:Y:S01]  /*36f0*/  @!P6 SYNCS.CCTL.IV [UR10+0x1c10] ;  /* 0x001c1000ff00e9b1 */ /* 0x000e62000800000a */
[----:B------:R-:W-:Y:S01]  /*3700*/  ISETP.GT.U32.AND P1, PT, R87, R0, PT ;  /* 0x000000005700720c */ /* 0x000fe20003f24070 */
[----:B------:R-:W-:Y:S01]  /*3710*/  NOP ;  /* 0x0000000000007918 */ /* 0x000fe20000000000 */
[----:B------:R-:W-:Y:S01]  /*3720*/  ISETP.GT.U32.AND.EX P2, PT, R86, RZ, PT, P2 ;  /* 0x000000ff5600720c */ /* 0x000fe20003f44120 */
[----:B------:R-:W-:Y:S01]  /*3730*/  IMAD.IADD R79, R79, 0x1, R80 ;  /* 0x000000014f4f7824 */ /* 0x000fe200078e0250 */
[----:B------:R-:W-:-:S02]  /*3740*/  ISETP.GT.U32.AND.EX P5, PT, R84, RZ, PT, P5 ;  /* 0x000000ff5400720c */ /* 0x000fc40003fa4150 */
[----:B------:R-:W-:Y:S01]  /*3750*/  ISETP.GT.U32.AND.EX P1, PT, R88, RZ, PT, P1 ;  /* 0x000000ff5800720c */ /* 0x000fe20003f24110 */
[----:B-1----:R-:W1:Y:S01]  /*3760*/  SYNCS.PHASECHK.TRANS64.TRYWAIT P6, [UR28], R58 ;  /* 0x0000003aff0075a7 */ /* 0x002e6200080c111c */
[----:B------:R-:W-:Y:S02]  /*3770*/  FSEL R12, R11, -INF , !P2 ;  /* 0xff8000000b0c7808 */ /* 0x000fe40005000000 */
[----:B------:R-:W-:Y:S02]  /*3780*/  FSEL R11, R73, -INF , !P5 ;  /* 0xff800000490b7808 */ /* 0x000fe40006800000 */
[----:B------:R-:W-:Y:S02]  /*3790*/  ISETP.GT.U32.AND P5, PT, R69, R0, PT ;  /* 0x000000004500720c */ /* 0x000fe40003fa4070 */
[----:B------:R-:W-:Y:S02]  /*37a0*/  SEL R76, RZ, 0x1fffe, !P0 ;  /* 0x0001fffeff4c7807 */ /* 0x000fe40004000000 */
[----:B------:R-:W-:-:S02]  /*37b0*/  SEL R69, RZ, 0x1, !P1 ;  /* 0x00000001ff457807 */ /* 0x000fc40004800000 */
[----:B------:R-:W-:Y:S02]  /*37c0*/  LOP3.LUT R70, R70, 0x3, RZ, 0xc0, !PT ;  /* 0x0000000346467812 */ /* 0x000fe400078ec0ff */
[----:B------:R-:W-:Y:S01]  /*37d0*/  ISETP.GT.U32.AND P2, PT, R71, R0, PT ;  /* 0x000000004700720c */ /* 0x000fe20003f44070 */
[----:B------:R-:W-:Y:S01]  /*37e0*/  IMAD.IADD R69, R69, 0x1, R76 ;  /* 0x0000000145457824 */ /* 0x000fe200078e024c */
[----:B------:R-:W-:Y:S02]  /*37f0*/  LOP3.LUT R79, R79, 0x3, RZ, 0xc0, !PT ;  /* 0x000000034f4f7812 */ /* 0x000fe400078ec0ff */
[----:B------:R-:W-:Y:S02]  /*3800*/  IADD3 R68, PT, PT, R70, R95, R68 ;  /* 0x0000005f46447210 */ /* 0x000fe40007ffe044 */
[----:B------:R-:W-:Y:S02]  /*3810*/  LOP3.LUT R69, R69, 0x3, RZ, 0xc0, !PT ;  /* 0x0000000345457812 */ /* 0x000fe400078ec0ff */
[----:B------:R-:W-:Y:S01]  /*3820*/  ISETP.GT.U32.AND.EX P2, PT, R62, RZ, PT, P2 ;  /* 0x000000ff3e00720c */ /* 0x000fe20003f44120 */
[----:B------:R-:W-:Y:S01]  /*3830*/  IMAD.SHL.U32 R68, R68, 0x100, RZ ;  /* 0x0000010044447824 */ /* 0x000fe200078e00ff */
[----:B------:R-:W-:-:S02]  /*3840*/  IADD3 R69, PT, PT, R69, R85, R74 ;  /* 0x0000005545457210 */ /* 0x000fc40007ffe04a */
[----:B------:R-:W-:Y:S02]  /*3850*/  IADD3 R78, PT, PT, R79, R81, R78 ;  /* 0x000000514f4e7210 */ /* 0x000fe40007ffe04e */
[----:B------:R-:W-:Y:S02]  /*3860*/  LOP3.LUT R69, R69, 0xf, RZ, 0xc0, !PT ;  /* 0x0000000f45457812 */ /* 0x000fe400078ec0ff */
[----:B------:R-:W-:Y:S02]  /*3870*/  LOP3.LUT R72, R72, 0x3, RZ, 0xc0, !PT ;  /* 0x0000000348487812 */ /* 0x000fe400078ec0ff */
[----:B------:R-:W-:Y:S01]  /*3880*/  FSEL R62, R13, -INF , !P2 ;  /* 0xff8000000d3e7808 */ /* 0x000fe20005000000 */
[----:B------:R-:W-:Y:S01]  /*3890*/  FMUL R13, R14, UR33 ;  /* 0x000000210e0d7c20 */ /* 0x000fe20008400000 */
[----:B------:R-:W-:Y:S01]  /*38a0*/  IMAD R69, R78, 0x10, R69 ;  /* 0x000000104e457824 */ /* 0x000fe200078e0245 */
[----:B------:R-:W-:Y:S02]  /*38b0*/  IADD3 R91, PT, PT, R72, R91, R66 ;  /* 0x0000005b485b7210 */ /* 0x000fe40007ffe042 */
[----:B------:R-:W-:-:S02]  /*38c0*/  LOP3.LUT R14, R68, 0xf00, RZ, 0xe2, !PT ;  /* 0x00000f00440e7812 */ /* 0x000fc400078ee2ff */
[-C--:B------:R-:W-:Y:S02]  /*38d0*/  ISETP.GT.U32.AND P2, PT, R67, R0.reuse, PT ;  /* 0x000000004300720c */ /* 0x080fe40003f44070 */
[----:B------:R-:W-:Y:S01]  /*38e0*/  LOP3.LUT R69, R69, 0xff, RZ, 0xc0, !PT ;  /* 0x000000ff45457812 */ /* 0x000fe200078ec0ff */
[----:B------:R-:W-:Y:S01]  /*38f0*/  IMAD R14, R91, 0x1000, R14 ;  /* 0x000010005b0e7824 */ /* 0x000fe200078e020e */
[----:B------:R-:W-:Y:S02]  /*3900*/  ISETP.GT.U32.AND.EX P2, PT, R65, RZ, PT, P2 ;  /* 0x000000ff4100720c */ /* 0x000fe40003f44120 */
[-C--:B------:R-:W-:Y:S01]  /*3910*/  ISETP.GT.U32.AND P0, PT, R83, R0.reuse, PT ;  /* 0x000000005300720c */ /* 0x080fe20003f04070 */
[----:B------:R-:W-:Y:S01]  /*3920*/  IMAD.IADD R14, R14, 0x1, R69 ;  /* 0x000000010e0e7824 */ /* 0x000fe200078e0245 */
[----:B------:R-:W-:Y:S02]  /*3930*/  FSEL R13, R13, -INF , !P2 ;  /* 0xff8000000d0d7808 */ /* 0x000fe40005000000 */
[----:B------:R-:W-:-:S02]  /*3940*/  ISETP.GT.U32.AND P4, PT, R75, R0, PT ;  /* 0x000000004b00720c */ /* 0x000fc40003f84070 */
[----:B------:R-:W-:Y:S02]  /*3950*/  ISETP.GT.U32.AND P2, PT, R63, R0, PT ;  /* 0x000000003f00720c */ /* 0x000fe40003f44070 */
[----:B------:R-:W-:Y:S02]  /*3960*/  ISETP.GT.U32.AND.EX P5, PT, R57, RZ, PT, P5 ;  /* 0x000000ff3900720c */ /* 0x000fe40003fa4150 */
[----:B------:R-:W-:Y:S02]  /*3970*/  ISETP.GT.U32.AND.EX P0, PT, R82, RZ, PT, P0 ;  /* 0x000000ff5200720c */ /* 0x000fe40003f04100 */
[----:B------:R-:W-:Y:S02]  /*3980*/  ISETP.GT.U32.AND.EX P3, PT, R61, RZ, PT, P3 ;  /* 0x000000ff3d00720c */ /* 0x000fe40003f64130 */
[----:B------:R-:W-:Y:S02]  /*3990*/  ISETP.GT.U32.AND.EX P4, PT, R60, RZ, PT, P4 ;  /* 0x000000ff3c00720c */ /* 0x000fe40003f84140 */
[----:B------:R-:W-:-:S02]  /*39a0*/  ISETP.GT.U32.AND.EX P2, PT, R59, RZ, PT, P2 ;  /* 0x000000ff3b00720c */ /* 0x000fc40003f44120 */
[----:B------:R-:W-:Y:S01]  /*39b0*/  LOP3.LUT R57, R14, 0xffff, RZ, 0xc0, !PT ;  /* 0x0000ffff0e397812 */ /* 0x000fe200078ec0ff */
[----:B-1----:R-:W-:Y:S10]  /*39c0*/  @!P6 BRA `(.L_x_18) ;  /* 0x0000002000c0e947 */ /* 0x002ff40003800000 */
.L_x_26:
[----:B------:R-:W-:-:S04]  /*39d0*/  IMAD.WIDE R66, R45, 0x2, R42 ;  /* 0x000000022d427825 */ /* 0x000fc800078e022a */
[----:B------:R-:W-:Y:S01]  /*39e0*/  FMUL R14, R15, UR33 ;  /* 0x000000210f0e7c20 */ /* 0x000fe20008400000 */
[----:B------:R-:W-:Y:S01]  /*39f0*/  SHF.R.U32.HI R15, RZ, 0xf, R57 ;  /* 0x0000000fff0f7819 */ /* 0x000fe20000011639 */
[C---:B------:R-:W-:Y:S01]  /*3a00*/  IMAD.WIDE R70, R45.reuse, 0x2, R38 ;  /* 0x000000022d467825 */ /* 0x040fe200078e0226 */
[----:B------:R1:W2:Y:S02]  /*3a10*/  LDG.E.U16 R58, desc[UR20][R66.64] ;  /* 0x00000014423a7981 */ /* 0x0002a4000c1e1500 */
[----:B------:R-:W-:Y:S01]  /*3a20*/  FSEL R14, R14, -INF , !P2 ;  /* 0xff8000000e0e7808 */ /* 0x000fe20005000000 */
[----:B------:R-:W-:Y:S01]  /*3a30*/  IMAD.WIDE R68, R45, 0x2, R40 ;  /* 0x000000022d447825 */ /* 0x000fe200078e0228 */
[----:B------:R-:W3:Y:S01]  /*3a40*/  LDG.E.U16 R60, desc[UR20][R70.64] ;  /* 0x00000014463c7981 */ /* 0x000ee2000c1e1500 */
[----:B------:R-:W-:Y:S02]  /*3a50*/  LOP3.LUT P2, RZ, R15, 0x1, RZ, 0xc0, !PT ;  /* 0x000000010fff7812 */ /* 0x000fe4000784c0ff */
[----:B------:R-:W-:Y:S01]  /*3a60*/  IMAD.WIDE R72, R45, 0x2, R36 ;  /* 0x000000022d487825 */ /* 0x000fe200078e0224 */
[----:B------:R4:W5:Y:S04]  /*3a70*/  LDG.E.U16 R59, desc[UR20][R68.64] ;  /* 0x00000014443b7981 */ /* 0x000968000c1e1500 */
[----:B------:R0:W2:Y:S01]  /*3a80*/  LDG.E.U16 R61, desc[UR20][R72.64] ;  /* 0x00000014483d7981 */ /* 0x0000a2000c1e1500 */
[----:B------:R-:W-:Y:S01]  /*3a90*/  FMUL R15, R16, UR33 ;  /* 0x00000021100f7c20 */ /* 0x000fe20008400000 */
[----:B------:R-:W-:Y:S01]  /*3aa0*/  FMUL R16, R17, UR33 ;  /* 0x0000002111107c20 */ /* 0x000fe20008400000 */
[----:B------:R-:W-:-:S04]  /*3ab0*/  SHF.R.U32.HI R17, RZ, 0xd, R57 ;  /* 0x0000000dff117819 */ /* 0x000fc80000011639 */
[----:B------:R-:W-:Y:S02]  /*3ac0*/  FSEL R16, R16, -INF , !P4 ;  /* 0xff80000010107808 */ /* 0x000fe40006000000 */
[----:B------:R-:W-:Y:S01]  /*3ad0*/  LOP3.LUT P4, RZ, R17, 0x1, RZ, 0xc0, !PT ;  /* 0x0000000111ff7812 */ /* 0x000fe2000788c0ff */
[----:B------:R-:W-:Y:S01]  /*3ae0*/  FMUL R17, R18, UR33 ;  /* 0x0000002112117c20 */ /* 0x000fe20008400000 */
[----:B------:R-:W-:Y:S01]  /*3af0*/  FMUL R18, R19, UR33 ;  /* 0x0000002113127c20 */ /* 0x000fe20008400000 */
[----:B------:R-:W-:Y:S01]  /*3b00*/  FMUL R19, R20, UR33 ;  /* 0x0000002114137c20 */ /* 0x000fe20008400000 */
[----:B------:R-:W-:-:S04]  /*3b10*/  SHF.R.U32.HI R63, RZ, 0xe, R57 ;  /* 0x0000000eff3f7819 */ /* 0x000fc80000011639 */
[----:B------:R-:W-:Y:S02]  /*3b20*/  FSEL R19, R19, -INF , !P2 ;  /* 0xff80000013137808 */ /* 0x000fe40005000000 */
[----:B------:R-:W-:Y:S01]  /*3b30*/  ISETP.GT.U32.AND P2, PT, R55, R0, PT ;  /* 0x000000003700720c */ /* 0x000fe20003f44070 */
[----:B------:R-:W-:Y:S01]  /*3b40*/  FMUL R20, R4, UR33 ;  /* 0x0000002104147c20 */ /* 0x000fe20008400000 */
[----:B------:R-:W-:Y:S01]  /*3b50*/  FSEL R15, R15, -INF , !P5 ;  /* 0xff8000000f0f7808 */ /* 0x000fe20006800000 */
[----:B------:R-:W-:Y:S01]  /*3b60*/  FMUL R21, R21, UR33 ;  /* 0x0000002115157c20 */ /* 0x000fe20008400000 */
[----:B------:R-:W-:Y:S02]  /*3b70*/  ISETP.GT.U32.AND.EX P2, PT, R64, RZ, PT, P2 ;  /* 0x000000ff4000720c */ /* 0x000fe40003f44120 */
[----:B------:R-:W-:Y:S02]  /*3b80*/  LOP3.LUT P5, RZ, R63, 0x1, RZ, 0xc0, !PT ;  /* 0x000000013fff7812 */ /* 0x000fe400078ac0ff */
[----:B-1----:R-:W-:-:S02]  /*3b90*/  FSEL R66, R20, -INF , !P2 ;  /* 0xff80000014427808 */ /* 0x002fc40005000000 */
[----:B------:R-:W-:Y:S01]  /*3ba0*/  FSEL R4, R21, -INF , !P5 ;  /* 0xff80000015047808 */ /* 0x000fe20006800000 */
[----:B------:R-:W-:Y:S01]  /*3bb0*/  FMUL R21, R22, UR33 ;  /* 0x0000002116157c20 */ /* 0x000fe20008400000 */
[----:B------:R-:W-:Y:S02]  /*3bc0*/  FMNMX3 R22, R66, R5, R6, !PT ;  /* 0x0000000542167276 */ /* 0x000fe40007800006 */
[----:B------:R-:W-:Y:S01]  /*3bd0*/  SHF.R.U32.HI R63, RZ, 0xc, R57 ;  /* 0x0000000cff3f7819 */ /* 0x000fe20000011639 */
[----:B------:R-:W-:Y:S01]  /*3be0*/  FMUL R20, R23, UR33 ;  /* 0x0000002117147c20 */ /* 0x000fe20008400000 */
[----:B------:R-:W-:Y:S02]  /*3bf0*/  FSEL R17, R17, -INF , !P3 ;  /* 0xff80000011117808 */ /* 0x000fe40005800000 */
[----:B------:R-:W-:Y:S02]  /*3c00*/  FMNMX3 R23, R22, R7, R8, !PT ;  /* 0x0000000716177276 */ /* 0x000fe40007800008 */
[----:B------:R-:W-:-:S02]  /*3c10*/  LOP3.LUT P3, RZ, R63, 0x1, RZ, 0xc0, !PT ;  /* 0x000000013fff7812 */ /* 0x000fc4000786c0ff */
[----:B------:R-:W-:Y:S01]  /*3c20*/  SHF.R.U32.HI R63, RZ, 0xa, R57 ;  /* 0x0000000aff3f7819 */ /* 0x000fe20000011639 */
[----:B------:R-:W-:Y:S01]  /*3c30*/  FMUL R22, R24, UR33 ;  /* 0x0000002118167c20 */ /* 0x000fe20008400000 */
[----:B------:R-:W-:Y:S01]  /*3c40*/  FMNMX3 R23, R23, R10, R9, !PT ;  /* 0x0000000a17177276 */ /* 0x000fe20007800009 */
[----:B------:R-:W-:Y:S01]  /*3c50*/  FMUL R24, R25, UR33 ;  /* 0x0000002119187c20 */ /* 0x000fe20008400000 */
[----:B------:R-:W-:Y:S02]  /*3c60*/  LOP3.LUT P5, RZ, R63, 0x1, RZ, 0xc0, !PT ;  /* 0x000000013fff7812 */ /* 0x000fe400078ac0ff */
[----:B------:R-:W-:Y:S02]  /*3c70*/  SHF.R.U32.HI R25, RZ, 0x5, R57 ;  /* 0x00000005ff197819 */ /* 0x000fe40000011639 */
[----:B------:R-:W-:Y:S02]  /*3c80*/  FMNMX3 R23, R23, R12, R11, !PT ;  /* 0x0000000c17177276 */ /* 0x000fe4000780000b */
[----:B------:R-:W-:-:S02]  /*3c90*/  FSEL R24, R24, -INF , !P5 ;  /* 0xff80000018187808 */ /* 0x000fc40006800000 */
[----:B------:R-:W-:Y:S02]  /*3ca0*/  LOP3.LUT P5, RZ, R25, 0x1, RZ, 0xc0, !PT ;  /* 0x0000000119ff7812 */ /* 0x000fe400078ac0ff */
[----:B------:R-:W-:Y:S01]  /*3cb0*/  FMNMX3 R25, R23, R62, R13, !PT ;  /* 0x0000003e17197276 */ /* 0x000fe2000780000d */
[----:B------:R-:W-:Y:S01]  /*3cc0*/  FMUL R23, R26, UR33 ;  /* 0x000000211a177c20 */ /* 0x000fe20008400000 */
[----:B------:R-:W-:Y:S02]  /*3cd0*/  SHF.R.U32.HI R65, RZ, 0xb, R57 ;  /* 0x0000000bff417819 */ /* 0x000fe40000011639 */
[----:B------:R-:W-:Y:S01]  /*3ce0*/  FMNMX3 R25, R25, R14, R15, !PT ;  /* 0x0000000e19197276 */ /* 0x000fe2000780000f */
[----:B------:R-:W-:Y:S01]  /*3cf0*/  FMUL R26, R27, UR33 ;  /* 0x000000211b1a7c20 */ /* 0x000fe20008400000 */
[----:B------:R-:W-:Y:S02]  /*3d00*/  SHF.R.U32.HI R63, RZ, 0x8, R57 ;  /* 0x00000008ff3f7819 */ /* 0x000fe40000011639 */
[----:B------:R-:W-:-:S02]  /*3d10*/  FSEL R18, R18, -INF , !P0 ;  /* 0xff80000012127808 */ /* 0x000fc40004000000 */
[----:B------:R-:W-:Y:S02]  /*3d20*/  FMNMX3 R27, R25, R16, R17, !PT ;  /* 0x00000010191b7276 */ /* 0x000fe40007800011 */
[----:B------:R-:W-:Y:S02]  /*3d30*/  LOP3.LUT P0, RZ, R65, 0x1, RZ, 0xc0, !PT ;  /* 0x0000000141ff7812 */ /* 0x000fe4000780c0ff */
[----:B------:R-:W-:Y:S02]  /*3d40*/  FSEL R21, R21, -INF , !P4 ;  /* 0xff80000015157808 */ /* 0x000fe40006000000 */
[--C-:B------:R-:W-:Y:S02]  /*3d50*/  SHF.R.U32.HI R65, RZ, 0x9, R57.reuse ;  /* 0x00000009ff417819 */ /* 0x100fe40000011639 */
[----:B------:R-:W-:Y:S02]  /*3d60*/  LOP3.LUT P4, RZ, R63, 0x1, RZ, 0xc0, !PT ;  /* 0x000000013fff7812 */ /* 0x000fe4000788c0ff */
[----:B------:R-:W-:-:S02]  /*3d70*/  SHF.R.U32.HI R63, RZ, 0x6, R57 ;  /* 0x00000006ff3f7819 */ /* 0x000fc40000011639 */
[----:B------:R-:W-:Y:S02]  /*3d80*/  FMNMX3 R27, R27, R18, R19, !PT ;  /* 0x000000121b1b7276 */ /* 0x000fe40007800013 */
[----:B------:R-:W-:Y:S02]  /*3d90*/  LOP3.LUT P2, RZ, R65, 0x1, RZ, 0xc0, !PT ;  /* 0x0000000141ff7812 */ /* 0x000fe4000784c0ff */
[----:B------:R-:W-:Y:S02]  /*3da0*/  FSEL R22, R22, -INF , !P0 ;  /* 0xff80000016167808 */ /* 0x000fe40004000000 */
[----:B------:R-:W-:Y:S02]  /*3db0*/  SHF.R.U32.HI R65, RZ, 0x7, R57 ;  /* 0x00000007ff417819 */ /* 0x000fe40000011639 */
[----:B------:R-:W-:Y:S02]  /*3dc0*/  FSEL R20, R20, -INF , !P3 ;  /* 0xff80000014147808 */ /* 0x000fe40005800000 */
[----:B------:R-:W-:-:S02]  /*3dd0*/  LOP3.LUT P0, RZ, R63, 0x1, RZ, 0xc0, !PT ;  /* 0x000000013fff7812 */ /* 0x000fc4000780c0ff */
[----:B------:R-:W-:Y:S02]  /*3de0*/  FMNMX3 R27, R27, R4, R21, !PT ;  /* 0x000000041b1b7276 */ /* 0x000fe40007800015 */
[--C-:B------:R-:W-:Y:S01]  /*3df0*/  SHF.R.U32.HI R63, RZ, 0x4, R57.reuse ;  /* 0x00000004ff3f7819 */ /* 0x100fe20000011639 */
[----:B------:R-:W-:Y:S01]  /*3e00*/  FMUL R25, R28, UR33 ;  /* 0x000000211c197c20 */ /* 0x000fe20008400000 */
[----:B------:R-:W-:Y:S01]  /*3e10*/  LOP3.LUT P3, RZ, R65, 0x1, RZ, 0xc0, !PT ;  /* 0x0000000141ff7812 */ /* 0x000fe2000786c0ff */
[----:B------:R-:W-:Y:S01]  /*3e20*/  FMUL R28, R29, UR33 ;  /* 0x000000211d1c7c20 */ /* 0x000fe20008400000 */
[----:B------:R-:W-:Y:S02]  /*3e30*/  FSEL R23, R23, -INF , !P2 ;  /* 0xff80000017177808 */ /* 0x000fe40005000000 */
[----:B------:R-:W-:Y:S02]  /*3e40*/  FMNMX3 R27, R27, R20, R22, !PT ;  /* 0x000000141b1b7276 */ /* 0x000fe40007800016 */
[----:B------:R-:W-:Y:S01]  /*3e50*/  LOP3.LUT P2, RZ, R63, 0x1, RZ, 0xc0, !PT ;  /* 0x000000013fff7812 */ /* 0x000fe2000784c0ff */
[----:B------:R-:W-:Y:S01]  /*3e60*/  FMUL R29, R30, UR33 ;  /* 0x000000211e1d7c20 */ /* 0x000fe20008400000 */
[----:B------:R-:W-:-:S02]  /*3e70*/  SHF.R.U32.HI R65, RZ, 0x3, R57 ;  /* 0x00000003ff417819 */ /* 0x000fc40000011639 */
[--C-:B------:R-:W-:Y:S02]  /*3e80*/  SHF.R.U32.HI R63, RZ, 0x2, R57.reuse ;  /* 0x00000002ff3f7819 */ /* 0x100fe40000011639 */
[----:B------:R-:W-:Y:S02]  /*3e90*/  SHF.R.U32.HI R57, RZ, 0x1, R57 ;  /* 0x00000001ff397819 */ /* 0x000fe40000011639 */
[----:B------:R-:W-:Y:S02]  /*3ea0*/  FSEL R26, R26, -INF , !P4 ;  /* 0xff8000001a1a7808 */ /* 0x000fe40006000000 */
[----:B------:R-:W-:Y:S02]  /*3eb0*/  FSEL R25, R25, -INF , !P3 ;  /* 0xff80000019197808 */ /* 0x000fe40005800000 */
[----:B------:R-:W-:Y:S01]  /*3ec0*/  FMNMX3 R30, R27, R24, R23, !PT ;  /* 0x000000181b1e7276 */ /* 0x000fe20007800017 */
[----:B------:R-:W-:Y:S01]  /*3ed0*/  FMUL R31, R31, UR33 ;  /* 0x000000211f1f7c20 */ /* 0x000fe20008400000 */
[----:B------:R-:W-:Y:S01]  /*3ee0*/  FSEL R28, R28, -INF , !P0 ;  /* 0xff8000001c1c7808 */ /* 0x000fe20004000000 */
[----:B------:R-:W-:Y:S01]  /*3ef0*/  FMUL R32, R32, UR33 ;  /* 0x0000002120207c20 */ /* 0x000fe20008400000 */
[----:B------:R-:W-:-:S02]  /*3f00*/  LOP3.LUT P0, RZ, R57, 0x1, RZ, 0xc0, !PT ;  /* 0x0000000139ff7812 */ /* 0x000fc4000780c0ff */
[----:B------:R-:W-:Y:S02]  /*3f10*/  LOP3.LUT P4, RZ, R65, 0x1, RZ, 0xc0, !PT ;  /* 0x0000000141ff7812 */ /* 0x000fe4000788c0ff */
[----:B------:R-:W-:Y:S02]  /*3f20*/  FSEL R29, R29, -INF , !P5 ;  /* 0xff8000001d1d7808 */ /* 0x000fe40006800000 */
[----:B------:R-:W-:Y:S01]  /*3f30*/  FMNMX3 R57, R30, R26, R25, !PT ;  /* 0x0000001a1e397276 */ /* 0x000fe20007800019 */
[----:B------:R-:W-:Y:S01]  /*3f40*/  FMUL R27, R33, UR33 ;  /* 0x00000021211b7c20 */ /* 0x000fe20008400000 */
[----:B------:R-:W-:Y:S01]  /*3f50*/  FMUL R30, R34, UR33 ;  /* 0x00000021221e7c20 */ /* 0x000fe20008400000 */
[----:B------:R-:W-:Y:S02]  /*3f60*/  LOP3.LUT P3, RZ, R63, 0x1, RZ, 0xc0, !PT ;  /* 0x000000013fff7812 */ /* 0x000fe4000786c0ff */
[----:B------:R-:W-:Y:S02]  /*3f70*/  FSEL R33, R31, -INF , !P2 ;  /* 0xff8000001f217808 */ /* 0x000fe40005000000 */
[----:B------:R-:W-:-:S02]  /*3f80*/  FSEL R32, R32, -INF , !P4 ;  /* 0xff80000020207808 */ /* 0x000fc40006000000 */
[----:B------:R-:W-:Y:S01]  /*3f90*/  FMNMX3 R57, R57, R28, R29, !PT ;  /* 0x0000001c39397276 */ /* 0x000fe2000780001d */
[----:B------:R-:W-:Y:S01]  /*3fa0*/  FMUL R35, R35, UR33 ;  /* 0x0000002123237c20 */ /* 0x000fe20008400000 */
[----:B------:R-:W-:Y:S02]  /*3fb0*/  FSEL R31, R27, -INF , !P3 ;  /* 0xff8000001b1f7808 */ /* 0x000fe40005800000 */
[----:B------:R-:W-:Y:S02]  /*3fc0*/  FSEL R30, R30, -INF , !P0 ;  /* 0xff8000001e1e7808 */ /* 0x000fe40004000000 */
[----:B------:R-:W-:Y:S02]  /*3fd0*/  FMNMX3 R57, R57, R33, R32, !PT ;  /* 0x0000002139397276 */ /* 0x000fe40007800020 */
[----:B------:R-:W-:Y:S02]  /*3fe0*/  FSEL R27, R35, -INF , !P1 ;  /* 0xff800000231b7808 */ /* 0x000fe40004800000 */
[----:B------:R-:W-:-:S04]  /*3ff0*/  FMNMX3 R57, R57, R31, R30, !PT ;  /* 0x0000001f39397276 */ /* 0x000fc8000780001e */
[----:B------:R-:W-:-:S05]  /*4000*/  FMNMX3 R57, R57, R27, R56, !PT ;  /* 0x0000001b39397276 */ /* 0x000fca0007800038 */
[----:B------:R-:W-:-:S04]  /*4010*/  FADD R34, R5, -R57 ;  /* 0x8000003905227221 */ /* 0x000fc80000000000 */
[----:B------:R-:W-:Y:S01]  /*4020*/  FMUL R35, R34, 1.4426950216293334961 ;  /* 0x3fb8aa3b22237820 */ /* 0x000fe20000400000 */
[--C-:B------:R-:W-:Y:S01]  /*4030*/  FADD R34, R6, -R57.reuse ;  /* 0x8000003906227221 */ /* 0x100fe20000000000 */
[----:B------:R-:W-:-:S03]  /*4040*/  FADD R66, R66, -R57 ;  /* 0x8000003942427221 */ /* 0x000fc60000000000 */
[----:B------:R-:W-:Y:S01]  /*4050*/  FMUL R63, R34, 1.4426950216293334961 ;  /* 0x3fb8aa3b223f7820 */ /* 0x000fe20000400000 */
[----:B------:R-:W-:Y:S01]  /*4060*/  FADD R34, R7, -R57 ;  /* 0x8000003907227221 */ /* 0x000fe20000000000 */
[----:B------:R-:W-:-:S03]  /*4070*/  FMUL R66, R66, 1.4426950216293334961 ;  /* 0x3fb8aa3b42427820 */ /* 0x000fc60000400000 */
[----:B------:R-:W-:Y:S01]  /*4080*/  FMUL R65, R34, 1.4426950216293334961 ;  /* 0x3fb8aa3b22417820 */ /* 0x000fe20000400000 */
[--C-:B------:R-:W-:Y:S01]  /*4090*/  FADD R34, R8, -R57.reuse ;  /* 0x8000003908227221 */ /* 0x100fe20000000000 */
[----:B------:R1:W-:Y:S03]  /*40a0*/  MUFU.EX2 R5, R66 ;  /* 0x0000004200057308 */ /* 0x0003e60000000800 */
[----:B------:R-:W-:Y:S01]  /*40b0*/  FMUL R67, R34, 1.4426950216293334961 ;  /* 0x3fb8aa3b22437820 */ /* 0x000fe20000400000 */
[----:B------:R-:W-:-:S04]  /*40c0*/  FADD R34, R10, -R57 ;  /* 0x800000390a227221 */ /* 0x000fc80000000000 */
[----:B------:R-:W0:Y:S01]  /*40d0*/  MUFU.EX2 R6, R35 ;  /* 0x0000002300067308 */ /* 0x000e220000000800 */
[----:B-1----:R-:W-:Y:S01]  /*40e0*/  FMUL R66, R34, 1.4426950216293334961 ;  /* 0x3fb8aa3b22427820 */ /* 0x002fe20000400000 */
[----:B------:R-:W-:-:S06]  /*40f0*/  FADD R34, R9, -R57 ;  /* 0x8000003909227221 */ /* 0x000fcc0000000000 */
[----:B------:R1:W1:Y:S01]  /*4100*/  MUFU.EX2 R7, R63 ;  /* 0x0000003f00077308 */ /* 0x0002620000000800 */
[--C-:B------:R-:W-:Y:S01]  /*4110*/  FADD R16, R16, -R57.reuse ;  /* 0x8000003910107221 */ /* 0x100fe20000000000 */
[----:B----4-:R-:W-:Y:S01]  /*4120*/  FMUL R68, R34, 1.4426950216293334961 ;  /* 0x3fb8aa3b22447820 */ /* 0x010fe20000400000 */
[--C-:B------:R-:W-:Y:S01]  /*4130*/  FADD R18, R18, -R57.reuse ;  /* 0x8000003912127221 */ /* 0x100fe20000000000 */
[----:B------:R-:W-:-:S04]  /*4140*/  FADD R19, R19, -R57 ;  /* 0x8000003913137221 */ /* 0x000fc80000000000 */
[----:B------:R4:W4:Y:S01]  /*4150*/  MUFU.EX2 R8, R65 ;  /* 0x0000004100087308 */ /* 0x0009220000000800 */
[--C-:B------:R-:W-:Y:S01]  /*4160*/  FADD R34, R12, -R57.reuse ;  /* 0x800000390c227221 */ /* 0x100fe20000000000 */
[----:B------:R-:W-:Y:S01]  /*4170*/  FADD R17, R17, -R57 ;  /* 0x8000003911117221 */ /* 0x000fe20000000000 */
[----:B0-----:R-:W-:Y:S01]  /*4180*/  FMUL R72, R16, 1.4426950216293334961 ;  /* 0x3fb8aa3b10487820 */ /* 0x001fe20000400000 */
[----:B------:R-:W-:-:S04]  /*4190*/  FMUL R16, R18, 1.4426950216293334961 ;  /* 0x3fb8aa3b12107820 */ /* 0x000fc80000400000 */
[----:B------:R-:W0:Y:S01]  /*41a0*/  MUFU.EX2 R10, R67 ;  /* 0x00000043000a7308 */ /* 0x000e220000000800 */
[----:B------:R-:W-:Y:S01]  /*41b0*/  FMUL R19, R19, 1.4426950216293334961 ;  /* 0x3fb8aa3b13137820 */ /* 0x000fe20000400000 */
[----:B-1----:R-:W-:Y:S01]  /*41c0*/  FMUL R63, R34, 1.4426950216293334961 ;  /* 0x3fb8aa3b223f7820 */ /* 0x002fe20000400000 */
[----:B------:R-:W-:Y:S01]  /*41d0*/  FADD R18, R5, R6 ;  /* 0x0000000605127221 */ /* 0x000fe20000000000 */
[----:B------:R-:W-:Y:S01]  /*41e0*/  FADD R34, R11, -R57 ;  /* 0x800000390b227221 */ /* 0x000fe20000000000 */
[----:B------:R-:W-:-:S03]  /*41f0*/  FMUL R73, R17, 1.4426950216293334961 ;  /* 0x3fb8aa3b11497820 */ /* 0x000fc60000400000 */
[----:B------:R-:W1:Y:S01]  /*4200*/  MUFU.EX2 R9, R66 ;  /* 0x0000004200097308 */ /* 0x000e620000000800 */
[--C-:B------:R-:W-:Y:S01]  /*4210*/  FADD R17, R4, -R57.reuse ;  /* 0x8000003904117221 */ /* 0x100fe20000000000 */
[----:B------:R-:W-:Y:S01]  /*4220*/  FMUL R34, R34, 1.4426950216293334961 ;  /* 0x3fb8aa3b22227820 */ /* 0x000fe20000400000 */
[--C-:B------:R-:W-:Y:S01]  /*4230*/  FADD R62, R62, -R57.reuse ;  /* 0x800000393e3e7221 */ /* 0x100fe20000000000 */
[----:B------:R-:W-:-:S04]  /*4240*/  FADD R35, R13, -R57 ;  /* 0x800000390d237221 */ /* 0x000fc80000000000 */
[----:B------:R-:W0:Y:S08]  /*4250*/  MUFU.EX2 R12, R68 ;  /* 0x00000044000c7308 */ /* 0x000e300000000800 */
[----:B------:R0:W-:Y:S01]  /*4260*/  MUFU.EX2 R4, R19 ;  /* 0x0000001300047308 */ /* 0x0001e20000000800 */
[----:B------:R-:W-:Y:S01]  /*4270*/  FMUL R62, R62, 1.4426950216293334961 ;  /* 0x3fb8aa3b3e3e7820 */ /* 0x000fe20000400000 */
[----:B----4-:R-:W-:Y:S01]  /*4280*/  FMUL R65, R35, 1.4426950216293334961 ;  /* 0x3fb8aa3b23417820 */ /* 0x010fe20000400000 */
[----:B0-----:R-:W-:-:S05]  /*4290*/  FADD R19, R7, R18 ;  /* 0x0000001207137221 */ /* 0x001fca0000000000 */
[----:B------:R-:W0:Y:S01]  /*42a0*/  MUFU.EX2 R11, R63 ;  /* 0x0000003f000b7308 */ /* 0x000e220000000800 */
[----:B------:R-:W-:Y:S01]  /*42b0*/  FADD R19, R8, R19 ;  /* 0x0000001308137221 */ /* 0x000fe20000000000 */
[----:B------:R-:W-:-:S03]  /*42c0*/  FADD R35, R14, -R57 ;  /* 0x800000390e237221 */ /* 0x000fc60000000000 */
[----:B------:R-:W-:-:S03]  /*42d0*/  FADD R18, R10, R19 ;  /* 0x000000130a127221 */ /* 0x000fc60000000000 */
[----:B------:R-:W4:Y:S01]  /*42e0*/  MUFU.EX2 R34, R34 ;  /* 0x0000002200227308 */ /* 0x000f220000000800 */
[----:B------:R-:W-:Y:S01]  /*42f0*/  FMUL R66, R35, 1.4426950216293334961 ;  /* 0x3fb8aa3b23427820 */ /* 0x000fe20000400000 */
[----:B------:R-:W-:Y:S01]  /*4300*/  FADD R35, R15, -R57 ;  /* 0x800000390f237221 */ /* 0x000fe20000000000 */
[----:B-1----:R-:W-:-:S05]  /*4310*/  FADD R19, R9, R18 ;  /* 0x0000001209137221 */ /* 0x002fca0000000000 */
[----:B------:R-:W1:Y:S01]  /*4320*/  MUFU.EX2 R13, R62 ;  /* 0x0000003e000d7308 */ /* 0x000e620000000800 */
[----:B------:R-:W-:Y:S01]  /*4330*/  FADD R18, R12, R19 ;  /* 0x000000130c127221 */ /* 0x000fe20000000000 */
[----:B------:R-:W-:-:S06]  /*4340*/  FMUL R35, R35, 1.4426950216293334961 ;  /* 0x3fb8aa3b23237820 */ /* 0x000fcc0000400000 */
[----:B------:R-:W1:Y:S01]  /*4350*/  MUFU.EX2 R14, R65 ;  /* 0x00000041000e7308 */ /* 0x000e620000000800 */
[----:B0-----:R-:W-:-:S07]  /*4360*/  FADD R19, R11, R18 ;  /* 0x000000120b137221 */ /* 0x001fce0000000000 */
[----:B------:R-:W0:Y:S01]  /*4370*/  MUFU.EX2 R15, R66 ;  /* 0x00000042000f7308 */ /* 0x000e220000000800 */
[----:B----4-:R-:W-:Y:S01]  /*4380*/  FADD R18, R34, R19 ;  /* 0x0000001322127221 */ /* 0x010fe20000000000 */
[----:B------:R-:W-:-:S06]  /*4390*/  FADD R27, R27, -R57 ;  /* 0x800000391b1b7221 */ /* 0x000fcc0000000000 */
[----:B------:R-:W4:Y:S01]  /*43a0*/  MUFU.EX2 R35, R35 ;  /* 0x0000002300237308 */ /* 0x000f220000000800 */
[----:B-1----:R-:W-:Y:S01]  /*43b0*/  FADD R19, R13, R18 ;  /* 0x000000120d137221 */ /* 0x002fe20000000000 */
[--C-:B------:R-:W-:Y:S01]  /*43c0*/  FADD R21, R21, -R57.reuse ;  /* 0x8000003915157221 */ /* 0x100fe20000000000 */
[--C-:B------:R-:W-:Y:S01]  /*43d0*/  FADD R20, R20, -R57.reuse ;  /* 0x8000003914147221 */ /* 0x100fe20000000000 */
[--C-:B------:R-:W-:Y:S01]  /*43e0*/  FADD R22, R22, -R57.reuse ;  /* 0x8000003916167221 */ /* 0x100fe20000000000 */
[----:B------:R-:W-:-:S03]  /*43f0*/  FADD R24, R24, -R57 ;  /* 0x8000003918187221 */ /* 0x000fc60000000000 */
[----:B------:R-:W1:Y:S01]  /*4400*/  MUFU.EX2 R72, R72 ;  /* 0x0000004800487308 */ /* 0x000e620000000800 */
[--C-:B------:R-:W-:Y:S01]  /*4410*/  FADD R23, R23, -R57.reuse ;  /* 0x8000003917177221 */ /* 0x100fe20000000000 */
[--C-:B------:R-:W-:Y:S01]  /*4420*/  FADD R26, R26, -R57.reuse ;  /* 0x800000391a1a7221 */ /* 0x100fe20000000000 */
[--C-:B------:R-:W-:Y:S01]  /*4430*/  FADD R25, R25, -R57.reuse ;  /* 0x8000003919197221 */ /* 0x100fe20000000000 */
[--C-:B------:R-:W-:Y:S01]  /*4440*/  FADD R28, R28, -R57.reuse ;  /* 0x800000391c1c7221 */ /* 0x100fe20000000000 */
[--C-:B------:R-:W-:Y:S01]  /*4450*/  FADD R29, R29, -R57.reuse ;  /* 0x800000391d1d7221 */ /* 0x100fe20000000000 */
[--C-:B------:R-:W-:Y:S01]  /*4460*/  FADD R33, R33, -R57.reuse ;  /* 0x8000003921217221 */ /* 0x100fe20000000000 */
[--C-:B------:R-:W-:Y:S01]  /*4470*/  FADD R32, R32, -R57.reuse ;  /* 0x8000003920207221 */ /* 0x100fe20000000000 */
[--C-:B------:R-:W-:Y:S01]  /*4480*/  FADD R31, R31, -R57.reuse ;  /* 0x800000391f1f7221 */ /* 0x100fe20000000000 */
[----:B------:R-:W-:Y:S01]  /*4490*/  FADD R30, R30, -R57 ;  /* 0x800000391e1e7221 */ /* 0x000fe20000000000 */
[----:B------:R-:W0:Y:S01]  /*44a0*/  MUFU.EX2 R73, R73 ;  /* 0x0000004900497308 */ /* 0x000e220000000800 */
[----:B------:R-:W-:Y:S01]  /*44b0*/  FMUL R17, R17, 1.4426950216293334961 ;  /* 0x3fb8aa3b11117820 */ /* 0x000fe20000400000 */
[----:B------:R-:W-:Y:S01]  /*44c0*/  FADD R18, R14, R19 ;  /* 0x000000130e127221 */ /* 0x000fe20000000000 */
[----:B------:R-:W-:Y:S01]  /*44d0*/  FMUL R78, R27, 1.4426950216293334961 ;  /* 0x3fb8aa3b1b4e7820 */ /* 0x000fe20000400000 */
        /* <DEDUP_REMOVED lines=13> */
[----:B------:R-:W1:Y:S01]  /*45b0*/  MUFU.EX2 R16, R16 ;  /* 0x0000001000107308 */ /* 0x000e620000000800 */
[----:B0-----:R-:W-:-:S07]  /*45c0*/  FADD R18, R15, R18 ;  /* 0x000000120f127221 */ /* 0x001fce0000000000 */
[----:B------:R-:W0:Y:S08]  /*45d0*/  MUFU.EX2 R17, R17 ;  /* 0x0000001100117308 */ /* 0x000e300000000800 */
[----:B------:R-:W-:Y:S08]  /*45e0*/  MUFU.EX2 R62, R21 ;  /* 0x00000015003e7308 */ /* 0x000ff00000000800 */
[----:B------:R0:W1:Y:S08]  /*45f0*/  MUFU.EX2 R63, R20 ;  /* 0x00000014003f7308 */ /* 0x0000700000000800 */
[----:B------:R-:W-:Y:S01]  /*4600*/  MUFU.EX2 R66, R22 ;  /* 0x0000001600427308 */ /* 0x000fe20000000800 */
[----:B0-----:R-:W-:Y:S01]  /*4610*/  F2FP.BF16.F32.PACK_AB R20, R6, R5 ;  /* 0x000000050614723e */ /* 0x001fe200000010ff */
[----:B----4-:R-:W-:-:S06]  /*4620*/  FADD R5, R35, R18 ;  /* 0x0000001223057221 */ /* 0x010fcc0000000000 */
[----:B------:R0:W4:Y:S01]  /*4630*/  MUFU.EX2 R69, R24 ;  /* 0x0000001800457308 */ /* 0x0001220000000800 */
[----:B-1----:R-:W-:-:S07]  /*4640*/  FADD R6, R72, R5 ;  /* 0x0000000548067221 */ /* 0x002fce0000000000 */
[----:B------:R-:W-:Y:S08]  /*4650*/  MUFU.EX2 R68, R23 ;  /* 0x0000001700447308 */ /* 0x000ff00000000800 */
[----:B------:R1:W0:Y:S08]  /*4660*/  MUFU.EX2 R71, R26 ;  /* 0x0000001a00477308 */ /* 0x0002300000000800 */
[----:B------:R0:W-:Y:S08]  /*4670*/  MUFU.EX2 R74, R25 ;  /* 0x00000019004a7308 */ /* 0x0001f00000000800 */
[----:B------:R0:W0:Y:S08]  /*4680*/  MUFU.EX2 R65, R28 ;  /* 0x0000001c00417308 */ /* 0x0000300000000800 */
[----:B------:R0:W-:Y:S08]  /*4690*/  MUFU.EX2 R67, R29 ;  /* 0x0000001d00437308 */ /* 0x0001f00000000800 */
[----:B------:R-:W0:Y:S08]  /*46a0*/  MUFU.EX2 R70, R33 ;  /* 0x0000002100467308 */ /* 0x000e300000000800 */
[----:B------:R-:W-:Y:S08]  /*46b0*/  MUFU.EX2 R75, R32 ;  /* 0x00000020004b7308 */ /* 0x000ff00000000800 */
[----:B------:R-:W0:Y:S08]  /*46c0*/  MUFU.EX2 R76, R31 ;  /* 0x0000001f004c7308 */ /* 0x000e300000000800 */
[----:B------:R4:W-:Y:S08]  /*46d0*/  MUFU.EX2 R77, R30 ;  /* 0x0000001e004d7308 */ /* 0x0009f00000000800 */
[----:B------:R-:W2:Y:S01]  /*46e0*/  MUFU.EX2 R78, R78 ;  /* 0x0000004e004e7308 */ /* 0x000ea20000000800 */
[----:B------:R-:W-:Y:S01]  /*46f0*/  FADD R5, R73, R6 ;  /* 0x0000000649057221 */ /* 0x000fe20000000000 */
[----:B0-----:R-:W-:-:S03]  /*4700*/  F2FP.BF16.F32.PACK_AB R24, R13, R34 ;  /* 0x000000220d18723e */ /* 0x001fc600000010ff */
[----:B------:R-:W-:Y:S01]  /*4710*/  FADD R5, R16, R5 ;  /* 0x0000000510057221 */ /* 0x000fe20000000000 */
[----:B-1----:R-:W-:Y:S02]  /*4720*/  F2FP.BF16.F32.PACK_AB R26, R72, R35 ;  /* 0x00000023481a723e */ /* 0x002fe400000010ff */
[----:B------:R-:W-:Y:S02]  /*4730*/  F2FP.BF16.F32.PACK_AB R21, R8, R7 ;  /* 0x000000070815723e */ /* 0x000fe400000010ff */
[----:B------:R-:W-:Y:S02]  /*4740*/  F2FP.BF16.F32.PACK_AB R22, R9, R10 ;  /* 0x0000000a0916723e */ /* 0x000fe400000010ff */
[----:B------:R-:W-:Y:S02]  /*4750*/  F2FP.BF16.F32.PACK_AB R23, R11, R12 ;  /* 0x0000000c0b17723e */ /* 0x000fe400000010ff */
[----:B------:R-:W-:Y:S02]  /*4760*/  F2FP.BF16.F32.PACK_AB R25, R15, R14 ;  /* 0x0000000e0f19723e */ /* 0x000fe400000010ff */
[----:B------:R-:W-:-:S02]  /*4770*/  F2FP.BF16.F32.PACK_AB R27, R16, R73 ;  /* 0x00000049101b723e */ /* 0x000fc400000010ff */
[----:B------:R-:W-:Y:S01]  /*4780*/  F2FP.BF16.F32.PACK_AB R28, R17, R4 ;  /* 0x00000004111c723e */ /* 0x000fe200000010ff */
[----:B------:R-:W-:Y:S01]  /*4790*/  FADD R4, R4, R5 ;  /* 0x0000000504047221 */ /* 0x000fe20000000000 */
[----:B------:R-:W-:Y:S02]  /*47a0*/  F2FP.BF16.F32.PACK_AB R29, R63, R62 ;  /* 0x0000003e3f1d723e */ /* 0x000fe400000010ff */
[----:B----4-:R-:W-:Y:S02]  /*47b0*/  F2FP.BF16.F32.PACK_AB R30, R69, R66 ;  /* 0x00000042451e723e */ /* 0x010fe400000010ff */
[----:B------:R-:W-:Y:S02]  /*47c0*/  F2FP.BF16.F32.PACK_AB R31, R71, R68 ;  /* 0x00000044471f723e */ /* 0x000fe400000010ff */
[----:B------:R-:W-:Y:S02]  /*47d0*/  F2FP.BF16.F32.PACK_AB R32, R65, R74 ;  /* 0x0000004a4120723e */ /* 0x000fe400000010ff */
[----:B------:R-:W-:-:S02]  /*47e0*/  F2FP.BF16.F32.PACK_AB R33, R70, R67 ;  /* 0x000000434621723e */ /* 0x000fc400000010ff */
[----:B------:R-:W-:Y:S02]  /*47f0*/  F2FP.BF16.F32.PACK_AB R34, R76, R75 ;  /* 0x0000004b4c22723e */ /* 0x000fe400000010ff */
[----:B--2---:R-:W-:Y:S01]  /*4800*/  F2FP.BF16.F32.PACK_AB R35, R78, R77 ;  /* 0x0000004d4e23723e */ /* 0x004fe200000010ff */
[----:B------:R0:W-:Y:S01]  /*4810*/  STS.U16 [R3+UR10+0x1800], R58 ;  /* 0x0018003a03007988 */ /* 0x0001e2000800040a */
[----:B------:R-:W-:-:S03]  /*4820*/  FADD R56, -R57, R56 ;  /* 0x0000003839387221 */ /* 0x000fc60000000100 */
[----:B---3--:R0:W-:Y:S01]  /*4830*/  STS.U16 [R3+UR10+0x1a00], R60 ;  /* 0x001a003c03007988 */ /* 0x0081e2000800040a */
[----:B------:R-:W-:Y:S01]  /*4840*/  FADD R73, R17, R4 ;  /* 0x0000000411497221 */ /* 0x000fe20000000000 */
[----:B------:R1:W-:Y:S02]  /*4850*/  STTM.x16 tmem[UR12+0x30], R20 ;  /* 0x00003014000079ed */ /* 0x0003e4000824000c */
[----:B-----5:R0:W-:Y:S04]  /*4860*/  STS.U16 [R44+UR10+0x1900], R59 ;  /* 0x0019003b2c007988 */ /* 0x0201e8000800040a */
[----:B------:R0:W-:Y:S01]  /*4870*/  STS.U16 [R44+UR10+0x1b00], R61 ;  /* 0x001b003d2c007988 */ /* 0x0001e2000800040a */
[----:B------:R-:W2:Y:S02]  /*4880*/  FENCE.VIEW.ASYNC.T ;  /* 0x00000000000073c6 */ /* 0x000ea40000000200 */
[----:B--2---:R-:W-:Y:S01]  /*4890*/  BAR.SYNC.DEFER_BLOCKING 0x0 ;  /* 0x0000000000007b1d */ /* 0x004fe20000010000 */
[----:B------:R-:W-:-:S05]  /*48a0*/  FMUL R56, R56, 1.4426950216293334961 ;  /* 0x3fb8aa3b38387820 */ /* 0x000fca0000400000 */
[----:B------:R-:W2:Y:S01]  /*48b0*/  LDTM.x16 R4, tmem[UR12] ;  /* 0x0000000c000479ee */ /* 0x000ea20008240000 */
[----:B------:R-:W-:Y:S01]  /*48c0*/  NOP ;  /* 0x0000000000007918 */ /* 0x000fe20000000000 */
[----:B-1----:R-:W2:Y:S02]  /*48d0*/  MUFU.EX2 R21, R56 ;  /* 0x0000003800157308 */ /* 0x002ea40000000800 */
[C---:B--2---:R-:W-:Y:S01]  /*48e0*/  FMUL R4, R21.reuse, R4 ;  /* 0x0000000415047220 */ /* 0x044fe20000400000 */
        /* <DEDUP_REMOVED lines=15> */
[----:B------:R0:W-:Y:S01]  /*49e0*/  STTM.x16 tmem[UR12], R4 ;  /* 0x00000004000079ed */ /* 0x0001e2000824000c */
[----:B------:R-:W1:Y:S02]  /*49f0*/  FENCE.VIEW.ASYNC.T ;  /* 0x00000000000073c6 */ /* 0x000e640000000200 */
[----:B-1----:R-:W-:Y:S01]  /*4a00*/  BAR.SYNC.DEFER_BLOCKING 0x0 ;  /* 0x0000000000007b1d */ /* 0x002fe20000010000 */
[----:B------:R-:W-:-:S04]  /*4a10*/  FADD R62, R62, R73 ;  /* 0x000000493e3e7221 */ /* 0x000fc80000000000 */
[----:B------:R-:W-:-:S04]  /*4a20*/  FADD R63, R63, R62 ;  /* 0x0000003e3f3f7221 */ /* 0x000fc80000000000 */
[----:B------:R-:W-:-:S04]  /*4a30*/  FADD R66, R66, R63 ;  /* 0x0000003f42427221 */ /* 0x000fc80000000000 */
[----:B------:R-:W-:Y:S01]  /*4a40*/  FADD R69, R69, R66 ;  /* 0x0000004245457221 */ /* 0x000fe20000000000 */
[----:B------:R1:W-:Y:S06]  /*4a50*/  MEMBAR.ALL.CTA ;  /* 0x0000000000007992 */ /* 0x0003ec0000008000 */
[----:B-1----:R-:W1:Y:S01]  /*4a60*/  FENCE.VIEW.ASYNC.S ;  /* 0x00000000000073c6 */ /* 0x002e620000000000 */
[----:B------:R-:W-:-:S04]  /*4a70*/  FADD R68, R68, R69 ;  /* 0x0000004544447221 */ /* 0x000fc80000000000 */
[----:B------:R-:W-:-:S04]  /*4a80*/  FADD R71, R71, R68 ;  /* 0x0000004447477221 */ /* 0x000fc80000000000 */
[----:B------:R-:W-:-:S04]  /*4a90*/  FADD R74, R74, R71 ;  /* 0x000000474a4a7221 */ /* 0x000fc80000000000 */
[----:B------:R-:W-:-:S04]  /*4aa0*/  FADD R74, R65, R74 ;  /* 0x0000004a414a7221 */ /* 0x000fc80000000000 */
[----:B------:R-:W-:-:S04]  /*4ab0*/  FADD R67, R67, R74 ;  /* 0x0000004a43437221 */ /* 0x000fc80000000000 */
[----:B------:R-:W-:-:S04]  /*4ac0*/  FADD R70, R70, R67 ;  /* 0x0000004346467221 */ /* 0x000fc80000000000 */
[----:B------:R-:W-:-:S04]  /*4ad0*/  FADD R75, R75, R70 ;  /* 0x000000464b4b7221 */ /* 0x000fc80000000000 */
[----:B------:R-:W-:Y:S01]  /*4ae0*/  FADD R76, R76, R75 ;  /* 0x0000004b4c4c7221 */ /* 0x000fe20000000000 */
[----:B------:R-:W-:-:S03]  /*4af0*/  ULEA UR28, UR26, UR10, 0x3 ;  /* 0x0000000a1a1c7291 */ /* 0x000fc6000f8e18ff */
[----:B------:R-:W-:Y:S01]  /*4b00*/  FADD R77, R77, R76 ;  /* 0x0000004c4d4d7221 */ /* 0x000fe20000000000 */
[----:B------:R-:W-:-:S03]  /*4b10*/  UIADD3 UR28, UPT, UPT, UR28, 0x1c00, URZ ;  /* 0x00001c001c1c7890 */ /* 0x000fc6000fffe0ff */
[----:B------:R-:W-:Y:S01]  /*4b20*/  FADD R78, R78, R77 ;  /* 0x0000004d4e4e7221 */ /* 0x000fe20000000000 */
[----:B------:R-:W-:Y:S01]  /*4b30*/  UMOV UR29, UR6 ;  /* 0x00000006001d7c82 */ /* 0x000fe20008000000 */
[----:B-1----:R-:W-:Y:S06]  /*4b40*/  BAR.SYNC.DEFER_BLOCKING 0x0 ;  /* 0x0000000000007b1d */ /* 0x002fec0000010000 */
[----:B0-----:R-:W-:Y:S05]  /*4b50*/  BRA.U UP2, `(.L_x_19) ;  /* 0x0000000102387547 */ /* 0x001fea000b800000 */
[----:B------:R-:W-:Y:S01]  /*4b60*/  UIADD3 UR34, UPT, UPT, UR11, 0x38, URZ ;  /* 0x000000380b227890 */ /* 0x000fe2000fffe0ff */
[----:B------:R-:W-:Y:S01]  /*4b70*/  UMOV UR16, UR4 ;  /* 0x0000000400107c82 */ /* 0x000fe20008000000 */
[----:B------:R-:W-:Y:S01]  /*4b80*/  UMOV UR17, 0x80004020 ;  /* 0x8000402000117882 */ /* 0x000fe20000000000 */
[----:B------:R-:W-:Y:S01]  /*4b90*/  UMOV UR18, 0x0 ;  /* 0x0000000000127882 */ /* 0x000fe20000000000 */
[----:B------:R-:W-:Y:S01]  /*4ba0*/  UMOV UR19, 0x8040490 ;  /* 0x0804049000137882 */ /* 0x000fe20000000000 */
[----:B------:R-:W-:Y:S01]  /*4bb0*/  UMOV UR8, UR28 ;  /* 0x0000001c00087c82 */ /* 0x000fe20008000000 */
[----:B------:R-:W-:Y:S01]  /*4bc0*/  UMOV UR9, URZ ;  /* 0x000000ff00097c82 */ /* 0x000fe20008000000 */
[----:B------:R-:W-:Y:S01]  /*4bd0*/  UMOV UR36, 0x0 ;  /* 0x0000000000247882 */ /* 0x000fe20000000000 */
[----:B------:R-:W-:Y:S01]  /*4be0*/  UMOV UR37, 0x8040490 ;  /* 0x0804049000257882 */ /* 0x000fe20000000000 */
[----:B------:R0:W-:Y:S01]  /*4bf0*/  UTCHMMA tmem[UR13], gdesc[UR16], tmem[UR11], tmem[UR18], idesc[UR19], UPT ;  /* 0x00ff12100d0079ea */ /* 0x0001e2000b80000b */
[----:B------:R-:W-:Y:S01]  /*4c00*/  UMOV UR8, UR8 ;  /* 0x0000000800087c82 */ /* 0x000fe20008000000 */
[----:B------:R0:W-:Y:S01]  /*4c10*/  UTCHMMA tmem[UR34], gdesc[UR14], tmem[UR11], tmem[UR36], idesc[UR37], UPT ;  /* 0x00ff240e220079ea */ /* 0x0001e2000b80000b */
[----:B------:R0:W-:Y:S01]  /*4c20*/  UTCBAR [UR8], URZ ;  /* 0x000000ff080073e9 */ /* 0x0001e200080000ff */
[----:B------:R-:W-:-:S02]  /*4c30*/  NOP ;  /* 0x0000000000007918 */ /* 0x000fc40000000000 */
.L_x_19:
[----:B------:R-:W-:Y:S01]  /*4c40*/  ISETP.GE.U32.AND P0, PT, R55, UR23, PT ;  /* 0x0000001737007c0c */ /* 0x000fe2000bf06070 */
[----:B------:R-:W-:Y:S01]  /*4c50*/  UIADD3 UR26, UPT, UPT, UR26, 0x1, URZ ;  /* 0x000000011a1a7890 */ /* 0x000fe2000fffe0ff */
[----:B------:R-:W-:Y:S01]  /*4c60*/  VIADD R45, R45, UR24 ;  /* 0x000000182d2d7c36 */ /* 0x000fe20008000000 */
[----:B------:R-:W-:Y:S01]  /*4c70*/  UIADD3 UR27, UPT, UPT, UR25, UR27, URZ ;  /* 0x0000001b191b7290 */ /* 0x000fe2000fffe0ff */
[----:B------:R-:W-:Y:S01]  /*4c80*/  ISETP.GE.U32.AND.EX P0, PT, R64, RZ, PT, P0 ;  /* 0x000000ff4000720c */ /* 0x000fe20003f06100 */
[----:B------:R-:W-:Y:S01]  /*4c90*/  UISETP.GT.AND UP3, UPT, UR26, 0x1, UPT ;  /* 0x000000011a00788c */ /* 0x000fe2000bf64270 */
[----:B------:R-:W-:Y:S02]  /*4ca0*/  IMAD.U32 R58, RZ, RZ, UR29 ;  /* 0x0000001dff3a7e24 */ /* 0x000fe4000f8e00ff */
[----:B------:R-:W-:Y:S01]  /*4cb0*/  FFMA R54, R21, R54, R78 ;  /* 0x0000003615367223 */ /* 0x000fe2000000004e */
[----:B------:R-:W-:Y:S01]  /*4cc0*/  IMAD.MOV.U32 R56, RZ, RZ, R57 ;  /* 0x000000ffff387224 */ /* 0x000fe200078e0039 */
[----:B0-----:R-:W-:-:S02]  /*4cd0*/  USEL UR8, URZ, 0x1, !UP3 ;  /* 0x00000001ff087887 */ /* 0x001fc4000d800000 */
[----:B------:R-:W-:Y:S02]  /*4ce0*/  USEL UR26, UR26, URZ, !UP3 ;  /* 0x000000ff1a1a7287 */ /* 0x000fe4000d800000 */
[----:B------:R-:W-:-:S03]  /*4cf0*/  ULOP3.LUT UR6, UR6, UR8, URZ, 0x3c, !UPT ;  /* 0x0000000806067292 */ /* 0x000fc6000f8e3cff */
[----:B------:R-:W-:Y:S09]  /*4d00*/  @!P0 BRA `(.L_x_20) ;  /* 0xffffffdc00288947 */ /* 0x000ff2000383ffff */
[----:B------:R-:W-:Y:S01]  /*4d10*/  UISETP.GE.AND UP1, UPT, UR30, 0x1, UPT ;  /* 0x000000011e00788c */ /* 0x000fe2000bf26270 */
[----:B------:R-:W-:-:S08]  /*4d20*/  IMAD.MOV.U32 R56, RZ, RZ, R57 ;  /* 0x000000ffff387224 */ /* 0x000fd000078e0039 */
[----:B------:R-:W-:Y:S05]  /*4d30*/  BRA.U !UP1, `(.L_x_15) ;  /* 0x0000000109147547 */ /* 0x000fea000b800000 */
[----:B------:R-:W-:-:S06]  /*4d40*/  USHF.L.U32 UR4, UR29, 0x1f, URZ ;  /* 0x0000001f1d047899 */ /* 0x000fcc00080006ff */
[----:B------:R-:W-:-:S04]  /*4d50*/  IMAD.U32 R3, RZ, RZ, UR4 ;  /* 0x00000004ff037e24 */ /* 0x000fc8000f8e00ff */
[----:B------:R-:W0:Y:S02]  /*4d60*/  SYNCS.PHASECHK.TRANS64.TRYWAIT P0, [UR28], R3 ;  /* 0x00000003ff0075a7 */ /* 0x000e24000800111c */
[----:B0-----:R-:W-:Y:S05]  /*4d70*/  @!P0 BRA `(.L_x_21) ;  /* 0x0000000c00e08947 */ /* 0x001fea0003800000 */
.L_x_27:
[----:B------:R-:W-:-:S07]  /*4d80*/  IMAD.MOV.U32 R56, RZ, RZ, R57 ;  /* 0x000000ffff387224 */ /* 0x000fce00078e0039 */
.L_x_15:
[C---:B------:R-:W-:Y:S01]  /*4d90*/  FMUL R3, R54.reuse, 8388608 ;  /* 0x4b00000036037820 */ /* 0x040fe20000400000 */
[----:B------:R-:W-:Y:S01]  /*4da0*/  FSETP.GEU.AND P2, PT, R54, 1.175494350822287508e-38, PT ;  /* 0x008000003600780b */ /* 0x000fe20003f4e000 */
[----:B-1----:R-:W-:Y:S01]  /*4db0*/  IMAD.MOV.U32 R5, RZ, RZ, 0x3dc6b27f ;  /* 0x3dc6b27fff057424 */ /* 0x002fe200078e00ff */
[----:B------:R-:W-:Y:S01]  /*4dc0*/  BAR.SYNC.DEFER_BLOCKING 0x0 ;  /* 0x0000000000007b1d */ /* 0x000fe20000010000 */
[----:B------:R-:W-:Y:S02]  /*4dd0*/  LOP3.LUT P5, RZ, R2, 0x7f, RZ, 0xc0, !PT ;  /* 0x0000007f02ff7812 */ /* 0x000fe400078ac0ff */
[----:B------:R-:W-:Y:S02]  /*4de0*/  FSEL R26, R3, R54, !P2 ;  /* 0x00000036031a7208 */ /* 0x000fe40005000000 */
[C---:B------:R-:W-:Y:S01]  /*4df0*/  FSETP.GT.AND P0, PT, |R54|.reuse, 8.50705917302346158658e+37, PT ;  /* 0x7e8000003600780b */ /* 0x040fe20003f04200 */
[----:B------:R-:W0:Y:S01]  /*4e00*/  LDCU.64 UR4, c[0x0][0x3e0] ;  /* 0x00007c00ff0477ac */ /* 0x000e220008000a00 */
[----:B------:R-:W-:Y:S01]  /*4e10*/  FSETP.GEU.AND P1, PT, |R54|, 1.175494350822287508e-38, PT ;  /* 0x008000003600780b */ /* 0x000fe20003f2e200 */
[----:B------:R-:W-:Y:S01]  /*4e20*/  VIADD R3, R26, 0xc0cafb0d ;  /* 0xc0cafb0d1a037836 */ /* 0x000fe20000000000 */
[----:B------:R-:W1:Y:S01]  /*4e30*/  LDC.64 R24, c[0x0][0x398] ;  /* 0x0000e600ff187b82 */ /* 0x000e620000000a00 */
[----:B------:R-:W-:-:S02]  /*4e40*/  FSEL R2, RZ, -23, P2 ;  /* 0xc1b80000ff027808 */ /* 0x000fc40001000000 */
[C---:B------:R-:W-:Y:S02]  /*4e50*/  ISETP.GE.U32.AND P2, PT, R26.reuse, 0x7f800000, PT ;  /* 0x7f8000001a00780c */ /* 0x040fe40003f46070 */
[----:B------:R-:W-:Y:S02]  /*4e60*/  LOP3.LUT R3, R3, 0xff800000, RZ, 0xc0, !PT ;  /* 0xff80000003037812 */ /* 0x000fe400078ec0ff */
[----:B------:R-:W-:Y:S01]  /*4e70*/  FSETP.NEU.AND P3, PT, R26, RZ, PT ;  /* 0x000000ff1a00720b */ /* 0x000fe20003f6d000 */
[----:B------:R-:W2:Y:S01]  /*4e80*/  LDC R53, c[0x0][0x3e8] ;  /* 0x0000fa00ff357b82 */ /* 0x000ea20000000800 */
[----:B------:R-:W-:Y:S01]  /*4e90*/  @P0 FMUL R54, R54, 0.25 ;  /* 0x3e80000036360820 */ /* 0x000fe20000400000 */
[----:B------:R-:W-:Y:S01]  /*4ea0*/  IMAD.IADD R4, R26, 0x1, -R3 ;  /* 0x000000011a047824 */ /* 0x000fe200078e0a03 */
[----:B------:R-:W-:Y:S02]  /*4eb0*/  I2FP.F32.S32 R3, R3 ;  /* 0x0000000300037245 */ /* 0x000fe40000201400 */
[----:B------:R-:W-:Y:S01]  /*4ec0*/  @!P1 FMUL R54, R54, 16777216 ;  /* 0x4b80000036369820 */ /* 0x000fe20000400000 */
[----:B------:R-:W-:Y:S01]  /*4ed0*/  FADD R20, R4, -1 ;  /* 0xbf80000004147421 */ /* 0x000fe20000000000 */
[----:B0-----:R-:W-:Y:S01]  /*4ee0*/  UIMAD UR4, UR7, UR4, URZ ;  /* 0x00000004070472a4 */ /* 0x001fe2000f8e02ff */
[----:B------:R-:W0:Y:S02]  /*4ef0*/  @!P5 SYNCS.CCTL.IV [UR10+0x1c00] ;  /* 0x001c0000ff00d9b1 */ /* 0x000e24000800000a */
[----:B0-----:R-:W-:Y:S01]  /*4f00*/  BAR.SYNC.DEFER_BLOCKING 0x0 ;  /* 0x0000000000007b1d */ /* 0x001fe20000010000 */
[----:B------:R-:W-:Y:S01]  /*4f10*/  FFMA.FTZ R5, R20, R5, -0.16845393180847167969 ;  /* 0xbe2c7f3014057423 */ /* 0x000fe20000010005 */
[----:B------:R-:W-:Y:S01]  /*4f20*/  FFMA.FTZ R2, R3, 1.1920928955078125e-07, R2 ;  /* 0x3400000003027823 */ /* 0x000fe20000010002 */
[----:B------:R-:W-:Y:S01]  /*4f30*/  IMAD R3, R0, UR5, RZ ;  /* 0x0000000500037c24 */ /* 0x000fe2000f8e02ff */
[----:B------:R-:W-:Y:S01]  /*4f40*/  USHF.L.U32 UR5, UR4, 0x1, URZ ;  /* 0x0000000104057899 */ /* 0x000fe200080006ff */
[----:B------:R-:W-:Y:S01]  /*4f50*/  FFMA.FTZ R5, R20, R5, 0.1716887056827545166 ;  /* 0x3e2fcf2a14057423 */ /* 0x000fe20000010005 */
[----:B------:R-:W0:Y:S01]  /*4f60*/  MUFU.RCP R22, R54 ;  /* 0x0000003600167308 */ /* 0x000e220000001000 */
[----:B------:R-:W-:-:S02]  /*4f70*/  IMAD.SHL.U32 R23, R3, 0x2, RZ ;  /* 0x0000000203177824 */ /* 0x000fc400078e00ff */
[----:B------:R-:W-:-:S04]  /*4f80*/  FFMA.FTZ R5, R20, R5, -0.17900948226451873779 ;  /* 0xbe374e4314057423 */ /* 0x000fc80000010005 */
[----:B------:R-:W-:Y:S01]  /*4f90*/  FFMA.FTZ R5, R20, R5, 0.20512372255325317383 ;  /* 0x3e520bf414057423 */ /* 0x000fe20000010005 */
[----:B--2---:R-:W-:-:S03]  /*4fa0*/  IMAD R27, R53, 0x14, RZ ;  /* 0x00000014351b7824 */ /* 0x004fc600078e02ff */
[C---:B------:R-:W-:Y:S01]  /*4fb0*/  FFMA.FTZ R5, R20.reuse, R5, -0.24046532809734344482 ;  /* 0xbe763c8b14057423 */ /* 0x040fe20000010005 */
[C---:B------:R-:W-:Y:S02]  /*4fc0*/  IMAD R29, R53.reuse, 0x16, RZ ;  /* 0x00000016351d7824 */ /* 0x040fe400078e02ff */
[C---:B------:R-:W-:Y:S02]  /*4fd0*/  IMAD R59, R53.reuse, 0x1c, RZ ;  /* 0x0000001c353b7824 */ /* 0x040fe400078e02ff */
[C---:B------:R-:W-:Y:S01]  /*4fe0*/  FFMA.FTZ R21, R20.reuse, R5, 0.28857114911079406738 ;  /* 0x3e93bf9914157423 */ /* 0x040fe20000010005 */
[C---:B------:R-:W-:Y:S01]  /*4ff0*/  IMAD R55, R53.reuse, 0x18, RZ ;  /* 0x0000001835377824 */ /* 0x040fe200078e02ff */
[----:B------:R-:W2:Y:S01]  /*5000*/  LDTM.x16 R4, tmem[UR12] ;  /* 0x0000000c000479ee */ /* 0x000ea20008240000 */
[C---:B------:R-:W-:Y:S02]  /*5010*/  IMAD R31, R53.reuse, 0xe, RZ ;  /* 0x0000000e351f7824 */ /* 0x040fe400078e02ff */
[C---:B------:R-:W-:Y:S01]  /*5020*/  FFMA.FTZ R21, R20.reuse, R21, -0.36067417263984680176 ;  /* 0xbeb8aa4914157423 */ /* 0x040fe20000010015 */
[----:B------:R-:W3:Y:S01]  /*5030*/  @!P5 SYNCS.CCTL.IV [UR10+0x1c08] ;  /* 0x001c0800ff00d9b1 */ /* 0x000ee2000800000a */
[C---:B------:R-:W-:Y:S01]  /*5040*/  IMAD R57, R53.reuse, 0x1a, RZ ;  /* 0x0000001a35397824 */ /* 0x040fe200078e02ff */
[----:B------:R-:W-:Y:S01]  /*5050*/  NOP ;  /* 0x0000000000007918 */ /* 0x000fe20000000000 */
[----:B------:R-:W-:Y:S01]  /*5060*/  FFMA.FTZ R21, R20, R21, 0.48089820146560668945 ;  /* 0x3ef6384a14157423 */ /* 0x000fe20000010015 */
[----:B------:R-:W-:-:S02]  /*5070*/  IMAD R61, R53, 0x1e, RZ ;  /* 0x0000001e353d7824 */ /* 0x000fc400078e02ff */
[C---:B------:R-:W-:Y:S02]  /*5080*/  IMAD R37, R53.reuse, 0xd, RZ ;  /* 0x0000000d35257824 */ /* 0x040fe400078e02ff */
[C---:B------:R-:W-:Y:S01]  /*5090*/  FFMA.FTZ R21, R20.reuse, R21, -0.72134751081466674805 ;  /* 0xbf38aa3b14157423 */ /* 0x040fe20000010015 */
[C---:B------:R-:W-:Y:S02]  /*50a0*/  IMAD.SHL.U32 R33, R53.reuse, 0x8, RZ ;  /* 0x0000000835217824 */ /* 0x040fe400078e00ff */
[----:B------:R-:W-:Y:S02]  /*50b0*/  IMAD R39, R53, 0xf, RZ ;  /* 0x0000000f35277824 */ /* 0x000fe400078e02ff */
[----:B------:R-:W-:-:S04]  /*50c0*/  FMUL R21, R20, R21 ;  /* 0x0000001514157220 */ /* 0x000fc80000400000 */
[----:B------:R-:W-:-:S04]  /*50d0*/  FMUL R21, R20, R21 ;  /* 0x0000001514157220 */ /* 0x000fc80000400000 */
[----:B------:R-:W-:Y:S01]  /*50e0*/  FFMA.FTZ R21, R20, 1.4426950216293334961, R21 ;  /* 0x3fb8aa3b14157823 */ /* 0x000fe20000010015 */
[----:B--2---:R-:W-:Y:S01]  /*50f0*/  @P0 FMUL R4, R4, 0.25 ;  /* 0x3e80000004040820 */ /* 0x004fe20000400000 */
[----:B------:R-:W-:Y:S01]  /*5100*/  @P0 FMUL R5, R5, 0.25 ;  /* 0x3e80000005050820 */ /* 0x000fe20000400000 */
[----:B------:R-:W-:Y:S01]  /*5110*/  @P0 FMUL R6, R6, 0.25 ;  /* 0x3e80000006060820 */ /* 0x000fe20000400000 */
[----:B------:R-:W-:Y:S01]  /*5120*/  @P0 FMUL R7, R7, 0.25 ;  /* 0x3e80000007070820 */ /* 0x000fe20000400000 */
[----:B------:R-:W-:Y:S01]  /*5130*/  @!P1 FMUL R4, R4, 16777216 ;  /* 0x4b80000004049820 */ /* 0x000fe20000400000 */
[----:B------:R-:W-:Y:S01]  /*5140*/  @!P1 FMUL R5, R5, 16777216 ;  /* 0x4b80000005059820 */ /* 0x000fe20000400000 */
[----:B------:R-:W-:Y:S01]  /*5150*/  @!P1 FMUL R6, R6, 16777216 ;  /* 0x4b80000006069820 */ /* 0x000fe20000400000 */
[----:B------:R-:W-:Y:S01]  /*5160*/  @!P1 FMUL R7, R7, 16777216 ;  /* 0x4b80000007079820 */ /* 0x000fe20000400000 */
[----:B------:R-:W-:Y:S01]  /*5170*/  FADD R21, R2, R21 ;  /* 0x0000001502157221 */ /* 0x000fe20000000000 */
[----:B------:R-:W-:-:S02]  /*5180*/  @P2 IMAD.MOV.U32 R2, RZ, RZ, 0x7f800000 ;  /* 0x7f800000ff022424 */ /* 0x000fc400078e00ff */
[C---:B0-----:R-:W-:Y:S01]  /*5190*/  FMUL R4, R22.reuse, R4 ;  /* 0x0000000416047220 */ /* 0x041fe20000400000 */
[C---:B------:R-:W-:Y:S01]  /*51a0*/  FMUL R5, R22.reuse, R5 ;  /* 0x0000000516057220 */ /* 0x040fe20000400000 */
[C---:B------:R-:W-:Y:S01]  /*51b0*/  FMUL R6, R22.reuse, R6 ;  /* 0x0000000616067220 */ /* 0x040fe20000400000 */
[----:B------:R-:W-:Y:S01]  /*51c0*/  FMUL R7, R22, R7 ;  /* 0x0000000716077220 */ /* 0x000fe20000400000 */
[----:B------:R-:W-:Y:S01]  /*51d0*/  @P0 FMUL R11, R11, 0.25 ;  /* 0x3e8000000b0b0820 */ /* 0x000fe20000400000 */
[----:B------:R-:W-:Y:S01]  /*51e0*/  @P0 FMUL R19, R19, 0.25 ;  /* 0x3e80000013130820 */ /* 0x000fe20000400000 */
[----:B------:R-:W-:Y:S01]  /*51f0*/  @P2 FFMA.FTZ R21, R26, R2, +INF ;  /* 0x7f8000001a152423 */ /* 0x000fe20000010002 */
[----:B-1----:R-:W-:Y:S01]  /*5200*/  IADD3 R2, P2, P4, R23, UR5, R24 ;  /* 0x0000000517027c10 */ /* 0x002fe2000fc5e018 */
[----:B------:R-:W-:Y:S01]  /*5210*/  UIMAD.WIDE UR4, UR4, 0x2, URZ ;  /* 0x00000002040478a5 */ /* 0x000fe2000f8e02ff */
[----:B------:R-:W-:Y:S01]  /*5220*/  F2FP.BF16.F32.PACK_AB R46, R5, R4 ;  /* 0x00000004052e723e */ /* 0x000fe200000010ff */
[----:B------:R-:W-:Y:S01]  /*5230*/  @P0 FMUL R10, R10, 0.25 ;  /* 0x3e8000000a0a0820 */ /* 0x000fe20000400000 */
[----:B------:R-:W-:Y:S01]  /*5240*/  @P0 FMUL R12, R12, 0.25 ;  /* 0x3e8000000c0c0820 */ /* 0x000fe20000400000 */
[----:B------:R-:W-:Y:S01]  /*5250*/  @!P1 FMUL R11, R11, 16777216 ;  /* 0x4b8000000b0b9820 */ /* 0x000fe20000400000 */
[----:B------:R-:W-:Y:S01]  /*5260*/  F2FP.BF16.F32.PACK_AB R48, R7, R6 ;  /* 0x000000060730723e */ /* 0x000fe200000010ff */
[----:B------:R-:W-:-:S04]  /*5270*/  IMAD.HI R4, R3, 0x2, RZ ;  /* 0x0000000203047827 */ /* 0x000fc800078e02ff */
[----:B------:R-:W-:Y:S01]  /*5280*/  @P0 FMUL R9, R9, 0.25 ;  /* 0x3e80000009090820 */ /* 0x000fe20000400000 */
[----:B------:R-:W-:Y:S01]  /*5290*/  @!P1 FMUL R19, R19, 16777216 ;  /* 0x4b80000013139820 */ /* 0x000fe20000400000 */
[----:B------:R-:W-:Y:S01]  /*52a0*/  @P0 FMUL R17, R17, 0.25 ;  /* 0x3e80000011110820 */ /* 0x000fe20000400000 */
[----:B------:R-:W-:Y:S02]  /*52b0*/  IMAD R7, R53, 0xc, RZ ;  /* 0x0000000c35077824 */ /* 0x000fe400078e02ff */
[----:B------:R-:W-:Y:S01]  /*52c0*/  @P0 FMUL R8, R8, 0.25 ;  /* 0x3e80000008080820 */ /* 0x000fe20000400000 */
[----:B------:R-:W-:Y:S01]  /*52d0*/  @P0 FMUL R13, R13, 0.25 ;  /* 0x3e8000000d0d0820 */ /* 0x000fe20000400000 */
[----:B------:R-:W-:Y:S01]  /*52e0*/  @P0 FMUL R14, R14, 0.25 ;  /* 0x3e8000000e0e0820 */ /* 0x000fe20000400000 */
[----:B------:R-:W-:Y:S01]  /*52f0*/  @P0 FMUL R15, R15, 0.25 ;  /* 0x3e8000000f0f0820 */ /* 0x000fe20000400000 */
[----:B------:R-:W-:Y:S01]  /*5300*/  @P0 FMUL R16, R16, 0.25 ;  /* 0x3e80000010100820 */ /* 0x000fe20000400000 */
[----:B------:R-:W-:Y:S01]  /*5310*/  @P0 FMUL R18, R18, 0.25 ;  /* 0x3e80000012120820 */ /* 0x000fe20000400000 */
[----:B------:R-:W-:Y:S01]  /*5320*/  @!P1 FMUL R10, R10, 16777216 ;  /* 0x4b8000000a0a9820 */ /* 0x000fe20000400000 */
[----:B------:R-:W-:Y:S01]  /*5330*/  @!P1 FMUL R12, R12, 16777216 ;  /* 0x4b8000000c0c9820 */ /* 0x000fe20000400000 */
[C---:B------:R-:W-:Y:S01]  /*5340*/  FMUL R43, R22.reuse, R11 ;  /* 0x0000000b162b7220 */ /* 0x040fe20000400000 */
[----:B------:R-:W-:Y:S01]  /*5350*/  @!P1 FMUL R9, R9, 16777216 ;  /* 0x4b80000009099820 */ /* 0x000fe20000400000 */
[----:B------:R-:W-:Y:S01]  /*5360*/  FMUL R51, R22, R19 ;  /* 0x0000001316337220 */ /* 0x000fe20000400000 */
[----:B------:R-:W-:-:S02]  /*5370*/  IMAD R11, R53, 0x6, RZ ;  /* 0x00000006350b7824 */ /* 0x000fc400078e02ff */
[----:B------:R-:W-:Y:S01]  /*5380*/  @!P1 FMUL R17, R17, 16777216 ;  /* 0x4b80000011119820 */ /* 0x000fe20000400000 */
[----:B------:R-:W-:Y:S01]  /*5390*/  IADD3.X R3, PT, PT, R4, UR5, R25, P2, P4 ;  /* 0x0000000504037c10 */ /* 0x000fe200097e8419 */
[----:B------:R-:W-:Y:S01]  /*53a0*/  IMAD R19, R53, 0xa, RZ ;  /* 0x0000000a35137824 */ /* 0x000fe200078e02ff */
[----:B------:R-:W-:Y:S01]  /*53b0*/  IADD3 R28, P6, PT, R7, R2, RZ ;  /* 0x00000002071c7210 */ /* 0x000fe20007fde0ff */
[----:B------:R-:W-:Y:S01]  /*53c0*/  @!P1 FMUL R8, R8, 16777216 ;  /* 0x4b80000008089820 */ /* 0x000fe20000400000 */
[----:B------:R-:W-:Y:S01]  /*53d0*/  @!P1 FMUL R13, R13, 16777216 ;  /* 0x4b8000000d0d9820 */ /* 0x000fe20000400000 */
[----:B------:R-:W-:Y:S01]  /*53e0*/  @!P1 FMUL R14, R14, 16777216 ;  /* 0x4b8000000e0e9820 */ /* 0x000fe20000400000 */
[----:B------:R-:W-:Y:S01]  /*53f0*/  @!P1 FMUL R15, R15, 16777216 ;  /* 0x4b8000000f0f9820 */ /* 0x000fe20000400000 */
[----:B------:R-:W-:Y:S01]  /*5400*/  @!P1 FMUL R16, R16, 16777216 ;  /* 0x4b80000010109820 */ /* 0x000fe20000400000 */
[----:B------:R-:W-:Y:S01]  /*5410*/  @!P1 FMUL R18, R18, 16777216 ;  /* 0x4b80000012129820 */ /* 0x000fe20000400000 */
[C---:B------:R-:W-:Y:S01]  /*5420*/  FMUL R36, R22.reuse, R10 ;  /* 0x0000000a16247220 */ /* 0x040fe20000400000 */
[C---:B------:R-:W-:Y:S01]  /*5430*/  FMUL R38, R22.reuse, R12 ;  /* 0x0000000c16267220 */ /* 0x040fe20000400000 */
[----:B------:R-:W-:Y:S01]  /*5440*/  FSEL R21, R21, -INF , P3 ;  /* 0xff80000015157808 */ /* 0x000fe20001800000 */
[C---:B------:R-:W-:Y:S01]  /*5450*/  FMUL R41, R22.reuse, R9 ;  /* 0x0000000916297220 */ /* 0x040fe20000400000 */
[----:B------:R-:W-:Y:S01]  /*5460*/  IMAD R23, R53, 0x12, RZ ;  /* 0x0000001235177824 */ /* 0x000fe200078e02ff */
[-C--:B------:R-:W-:Y:S01]  /*5470*/  IADD3 R10, P3, PT, R27, R2.reuse, RZ ;  /* 0x000000021b0a7210 */ /* 0x080fe20007f7e0ff */
[C---:B------:R-:W-:Y:S01]  /*5480*/  FMUL R49, R22.reuse, R17 ;  /* 0x0000001116317220 */ /* 0x040fe20000400000 */
[----:B------:R-:W-:Y:S01]  /*5490*/  IADD3 R12, P1, PT, R29, R2, RZ ;  /* 0x000000021d0c7210 */ /* 0x000fe20007f3e0ff */
[----:B------:R-:W-:Y:S01]  /*54a0*/  IMAD R9, R53, 0x5, RZ ;  /* 0x0000000535097824 */ /* 0x000fe200078e02ff */
[----:B------:R-:W-:Y:S01]  /*54b0*/  LEA.HI.X.SX32 R29, R11, R3, 0x1, P6 ;  /* 0x000000030b1d7211 */ /* 0x000fe200030f0eff */
[C---:B------:R-:W-:Y:S01]  /*54c0*/  FMUL R34, R22.reuse, R8 ;  /* 0x0000000816227220 */ /* 0x040fe20000400000 */
[C---:B------:R-:W-:Y:S01]  /*54d0*/  FMUL R45, R22.reuse, R13 ;  /* 0x0000000d162d7220 */ /* 0x040fe20000400000 */
[C---:B------:R-:W-:Y:S01]  /*54e0*/  FMUL R40, R22.reuse, R14 ;  /* 0x0000000e16287220 */ /* 0x040fe20000400000 */
[C---:B------:R-:W-:Y:S01]  /*54f0*/  FMUL R47, R22.reuse, R15 ;  /* 0x0000000f162f7220 */ /* 0x040fe20000400000 */
[C---:B------:R-:W-:Y:S01]  /*5500*/  FMUL R42, R22.reuse, R16 ;  /* 0x00000010162a7220 */ /* 0x040fe20000400000 */
[----:B------:R-:W-:Y:S01]  /*5510*/  FMUL R44, R22, R18 ;  /* 0x00000012162c7220 */ /* 0x000fe20000400000 */
[----:B------:R-:W-:Y:S01]  /*5520*/  IMAD R5, R53, 0x3, RZ ;  /* 0x0000000335057824 */ /* 0x000fe200078e02ff */
[-C--:B------:R-:W-:Y:S01]  /*5530*/  IADD3 R26, P6, PT, R19, R2.reuse, RZ ;  /* 0x00000002131a7210 */ /* 0x080fe20007fde0ff */
[----:B------:R-:W-:Y:S01]  /*5540*/  IMAD.SHL.U32 R17, R53, 0x2, RZ ;  /* 0x0000000235117824 */ /* 0x000fe200078e00ff */
[-C--:B------:R-:W-:Y:S01]  /*5550*/  IADD3 R22, P0, PT, R11, R2.reuse, RZ ;  /* 0x000000020b167210 */ /* 0x080fe20007f1e0ff */
[----:B------:R-:W-:Y:S01]  /*5560*/  IMAD R13, R53, 0x7, RZ ;  /* 0x00000007350d7824 */ /* 0x000fe200078e02ff */
[-C--:B------:R-:W-:Y:S01]  /*5570*/  IADD3 R4, P5, PT, R59, R2.reuse, RZ ;  /* 0x000000023b047210 */ /* 0x080fe20007fbe0ff */
[----:B------:R-:W-:Y:S01]  /*5580*/  IMAD R15, R53, 0x9, RZ ;  /* 0x00000009350f7824 */ /* 0x000fe200078e02ff */
[-C--:B------:R-:W-:Y:S01]  /*5590*/  LEA.HI.X.SX32 R11, R19, R3.reuse, 0x1, P3 ;  /* 0x00000003130b7211 */ /* 0x080fe200018f0eff */
[----:B------:R0:W-:Y:S01]  /*55a0*/  STG.E.U16 desc[UR20][R2.64], R46 ;  /* 0x0000002e02007986 */ /* 0x0001e2000c101514 */
[-C--:B------:R-:W-:Y:S01]  /*55b0*/  IADD3 R6, P4, PT, R55, R2.reuse, RZ ;  /* 0x0000000237067210 */ /* 0x080fe20007f9e0ff */
[----:B------:R-:W1:Y:S01]  /*55c0*/  LDCU UR4, c[0x0][0x3ec] ;  /* 0x00007d80ff0477ac */ /* 0x000e620008000800 */
[-C--:B------:R-:W-:Y:S01]  /*55d0*/  IADD3 R14, P2, PT, R23, R2.reuse, RZ ;  /* 0x00000002170e7210 */ /* 0x080fe20007f5e0ff */
[----:B------:R-:W-:Y:S01]  /*55e0*/  FFMA R35, R21, 0.69314718246459960938, R56 ;  /* 0x3f31721815237823 */ /* 0x000fe20000000038 */
[----:B------:R-:W-:Y:S01]  /*55f0*/  IADD3 R30, P3, PT, R31, R2, RZ ;  /* 0x000000021f1e7210 */ /* 0x000fe20007f7e0ff */
[----:B------:R-:W-:Y:S01]  /*5600*/  IMAD R21, R53, 0xb, RZ ;  /* 0x0000000b35157824 */ /* 0x000fe200078e02ff */
[-C--:B------:R-:W-:Y:S01]  /*5610*/  LEA.HI.X.SX32 R27, R9, R3.reuse, 0x1, P6 ;  /* 0x00000003091b7211 */ /* 0x080fe200030f0eff */
[----:B------:R-:W-:Y:S01]  /*5620*/  IMAD.SHL.U32 R25, R53, 0x4, RZ ;  /* 0x0000000435197824 */ /* 0x000fe200078e00ff */
[----:B------:R-:W-:-:S02]  /*5630*/  LEA.HI.X.SX32 R23, R5, R3, 0x1, P0 ;  /* 0x0000000305177211 */ /* 0x000fc400000f0eff */
[-C--:B------:R-:W-:Y:S02]  /*5640*/  IADD3 R18, P6, PT, R17, R2.reuse, RZ ;  /* 0x0000000211127210 */ /* 0x080fe40007fde0ff */
[-C--:B------:R-:W-:Y:S02]  /*5650*/  LEA.HI.X.SX32 R5, R31, R3.reuse, 0x1, P5 ;  /* 0x000000031f057211 */ /* 0x080fe400028f0eff */
[-C--:B------:R-:W-:Y:S02]  /*5660*/  LEA.HI.X.SX32 R7, R7, R3.reuse, 0x1, P4 ;  /* 0x0000000307077211 */ /* 0x080fe400020f0eff */
[-C--:B------:R-:W-:Y:S02]  /*5670*/  LEA.HI.X.SX32 R31, R13, R3.reuse, 0x1, P3 ;  /* 0x000000030d1f7211 */ /* 0x080fe400018f0eff */
[----:B------:R-:W-:Y:S01]  /*5680*/  LEA.HI.X.SX32 R15, R15, R3, 0x1, P2 ;  /* 0x000000030f0f7211 */ /* 0x000fe200010f0eff */
[----:B-1----:R-:W-:Y:S01]  /*5690*/  UIMAD UR4, UR7, UR4, URZ ;  /* 0x00000004070472a4 */ /* 0x002fe2000f8e02ff */
[----:B------:R-:W-:-:S02]  /*56a0*/  IADD3 R8, P4, PT, R57, R2, RZ ;  /* 0x0000000239087210 */ /* 0x000fc40007f9e0ff */
[-C--:B------:R-:W-:Y:S01]  /*56b0*/  IADD3 R16, P0, PT, R61, R2.reuse, RZ ;  /* 0x000000023d107210 */ /* 0x080fe20007f1e0ff */
[----:B------:R-:W-:Y:S01]  /*56c0*/  USHF.L.U32 UR6, UR4, 0x2, URZ ;  /* 0x0000000204067899 */ /* 0x000fe200080006ff */
[CC--:B------:R-:W-:Y:S01]  /*56d0*/  LEA R20, P5, R53.reuse, R2.reuse, 0x2 ;  /* 0x0000000235147211 */ /* 0x0c0fe200078a10ff */
[----:B------:R-:W-:Y:S01]  /*56e0*/  UIMAD.WIDE UR4, UR4, 0x4, URZ ;  /* 0x00000004040478a5 */ /* 0x000fe2000f8e02ff */
[CC--:B------:R-:W-:Y:S02]  /*56f0*/  LEA R24, P3, R53.reuse, R2.reuse, 0x3 ;  /* 0x0000000235187211 */ /* 0x0c0fe400078618ff */
[C---:B------:R-:W-:Y:S02]  /*5700*/  LEA R32, P2, R53.reuse, R2, 0x4 ;  /* 0x0000000235207211 */ /* 0x040fe400078420ff */
[----:B------:R-:W-:Y:S02]  /*5710*/  LEA.HI.X.SX32 R19, R53, R3, 0x1, P6 ;  /* 0x0000000335137211 */ /* 0x000fe400030f0eff */
[----:B0-----:R-:W-:-:S02]  /*5720*/  PRMT R2, R46, 0x7632, R2 ;  /* 0x000076322e027816 */ /* 0x001fc40000000002 */
[-C--:B------:R-:W-:Y:S02]  /*5730*/  LEA.HI.X.SX32 R13, R21, R3.reuse, 0x1, P1 ;  /* 0x00000003150d7211 */ /* 0x080fe400008f0eff */
[-C--:B------:R-:W-:Y:S01]  /*5740*/  LEA.HI.X.SX32 R21, R17, R3.reuse, 0x1, P5 ;  /* 0x0000000311157211 */ /* 0x080fe200028f0eff */
[----:B------:R0:W-:Y:S01]  /*5750*/  STG.E.U16 desc[UR20][R18.64], R2 ;  /* 0x0000000212007986 */ /* 0x0001e2000c101514 */
[----:B------:R-:W-:Y:S02]  /*5760*/  F2FP.BF16.F32.PACK_AB R34, R41, R34 ;  /* 0x000000222922723e */ /* 0x000fe400000010ff */
[-C--:B------:R-:W-:Y:S01]  /*5770*/  LEA.HI.X.SX32 R9, R37, R3.reuse, 0x1, P4 ;  /* 0x0000000325097211 */ /* 0x080fe200020f0eff */
[----:B------:R1:W-:Y:S01]  /*5780*/  STG.E.U16 desc[UR20][R20.64], R48 ;  /* 0x0000003014007986 */ /* 0x0003e2000c101514 */
[-C--:B------:R-:W-:Y:S02]  /*5790*/  LEA.HI.X.SX32 R25, R25, R3.reuse, 0x1, P3 ;  /* 0x0000000319197211 */ /* 0x080fe400018f0eff */
[----:B------:R-:W-:-:S02]  /*57a0*/  LEA.HI.X.SX32 R33, R33, R3, 0x1, P2 ;  /* 0x0000000321217211 */ /* 0x000fc400010f0eff */
[----:B------:R-:W-:Y:S02]  /*57b0*/  LEA.HI.X.SX32 R17, R39, R3, 0x1, P0 ;  /* 0x0000000327117211 */ /* 0x000fe400000f0eff */
[----:B------:R-:W-:Y:S01]  /*57c0*/  PRMT R3, R48, 0x7632, R3 ;  /* 0x0000763230037816 */ /* 0x000fe20000000003 */
[----:B0-----:R-:W0:Y:S01]  /*57d0*/  LDC.64 R18, c[0x0][0x3a0] ;  /* 0x0000e800ff127b82 */ /* 0x001e220000000a00 */
[----:B------:R-:W-:Y:S02]  /*57e0*/  F2FP.BF16.F32.PACK_AB R36, R43, R36 ;  /* 0x000000242b24723e */ /* 0x000fe400000010ff */
[----:B------:R-:W-:Y:S01]  /*57f0*/  F2FP.BF16.F32.PACK_AB R38, R45, R38 ;  /* 0x000000262d26723e */ /* 0x000fe200000010ff */
[----:B------:R2:W-:Y:S01]  /*5800*/  STG.E.U16 desc[UR20][R22.64], R3 ;  /* 0x0000000316007986 */ /* 0x0005e2000c101514 */
[----:B-1----:R-:W-:Y:S02]  /*5810*/  PRMT R21, R34, 0x7632, R21 ;  /* 0x0000763222157816 */ /* 0x002fe40000000015 */
[----:B------:R-:W-:Y:S01]  /*5820*/  PRMT R2, R36, 0x7632, R2 ;  /* 0x0000763224027816 */ /* 0x000fe20000000002 */
[----:B------:R-:W-:Y:S01]  /*5830*/  STG.E.U16 desc[UR20][R24.64], R34 ;  /* 0x0000002218007986 */ /* 0x000fe2000c101514 */
[----:B------:R-:W-:-:S02]  /*5840*/  PRMT R20, R38, 0x7632, R20 ;  /* 0x0000763226147816 */ /* 0x000fc40000000014 */
[----:B------:R-:W-:Y:S01]  /*5850*/  F2FP.BF16.F32.PACK_AB R40, R47, R40 ;  /* 0x000000282f28723e */ /* 0x000fe200000010ff */
[----:B------:R-:W-:Y:S01]  /*5860*/  STG.E.U16 desc[UR20][R26.64], R21 ;  /* 0x000000151a007986 */ /* 0x000fe2000c101514 */
[----:B------:R-:W-:Y:S02]  /*5870*/  F2FP.BF16.F32.PACK_AB R42, R49, R42 ;  /* 0x0000002a312a723e */ /* 0x000fe400000010ff */
[----:B------:R-:W-:Y:S01]  /*5880*/  F2FP.BF16.F32.PACK_AB R44, R51, R44 ;  /* 0x0000002c332c723e */ /* 0x000fe200000010ff */
[----:B------:R-:W-:Y:S01]  /*5890*/  STG.E.U16 desc[UR20][R28.64], R36 ;  /* 0x000000241c007986 */ /* 0x000fe2000c101514 */
[C---:B--2---:R-:W-:Y:S02]  /*58a0*/  IMAD.SHL.U32 R3, R0.reuse, 0x4, RZ ;  /* 0x0000000400037824 */ /* 0x044fe400078e00ff */
[----:B------:R-:W-:Y:S01]  /*58b0*/  IMAD.HI R0, R0, 0x4, RZ ;  /* 0x0000000400007827 */ /* 0x000fe200078e02ff */
[----:B------:R0:W-:Y:S04]  /*58c0*/  STG.E.U16 desc[UR20][R30.64], R2 ;  /* 0x000000021e007986 */ /* 0x0001e8000c101514 */
[----:B------:R-:W-:Y:S04]  /*58d0*/  STG.E.U16 desc[UR20][R32.64], R38 ;  /* 0x0000002620007986 */ /* 0x000fe8000c101514 */
[----:B------:R1:W-:Y:S04]  /*58e0*/  STG.E.U16 desc[UR20][R14.64], R20 ;  /* 0x000000140e007986 */ /* 0x0003e8000c101514 */
[----:B------:R-:W-:Y:S01]  /*58f0*/  STG.E.U16 desc[UR20][R10.64], R40 ;  /* 0x000000280a007986 */ /* 0x000fe2000c101514 */
[----:B0-----:R-:W-:-:S04]  /*5900*/  IADD3 R2, P0, P1, R3, UR6, R18 ;  /* 0x0000000603027c10 */ /* 0x001fc8000f91e012 */
[----:B------:R-:W-:Y:S02]  /*5910*/  IADD3.X R3, PT, PT, R0, UR5, R19, P0, P1 ;  /* 0x0000000500037c10 */ /* 0x000fe400087e2413 */
[----:B------:R-:W-:Y:S02]  /*5920*/  PRMT R0, R44, 0x7632, R0 ;  /* 0x000076322c007816 */ /* 0x000fe40000000000 */
[----:B-1----:R-:W-:-:S05]  /*5930*/  PRMT R15, R40, 0x7632, R15 ;  /* 0x00007632280f7816 */ /* 0x002fca000000000f */
[----:B------:R-:W-:Y:S04]  /*5940*/  STG.E.U16 desc[UR20][R12.64], R15 ;  /* 0x0000000f0c007986 */ /* 0x000fe8000c101514 */
[----:B------:R0:W-:Y:S02]  /*5950*/  STG.E.U16 desc[UR20][R6.64], R42 ;  /* 0x0000002a06007986 */ /* 0x0001e4000c101514 */
[----:B0-----:R-:W-:-:S05]  /*5960*/  PRMT R7, R42, 0x7632, R7 ;  /* 0x000076322a077816 */ /* 0x001fca0000000007 */
[----:B------:R0:W-:Y:S04]  /*5970*/  STG.E.U16 desc[UR20][R8.64], R7 ;  /* 0x0000000708007986 */ /* 0x0001e8000c101514 */
[----:B------:R0:W-:Y:S04]  /*5980*/  STG.E.U16 desc[UR20][R4.64], R44 ;  /* 0x0000002c04007986 */ /* 0x0001e8000c101514 */
[----:B------:R0:W-:Y:S04]  /*5990*/  STG.E.U16 desc[UR20][R16.64], R0 ;  /* 0x0000000010007986 */ /* 0x0001e8000c101514 */
[----:B------:R0:W-:Y:S01]  /*59a0*/  STG.E desc[UR20][R2.64], R35 ;  /* 0x0000002302007986 */ /* 0x0001e2000c101914 */
[----:B---3--:R-:W-:Y:S06]  /*59b0*/  BAR.SYNC.DEFER_BLOCKING 0x0 ;  /* 0x0000000000007b1d */ /* 0x008fec0000010000 */
[----:B------:R-:W-:Y:S05]  /*59c0*/  BRA.U UP0, `(.L_x_22) ;  /* 0x0000000100a07547 */ /* 0x000fea000b800000 */
[----:B------:R-:W1:Y:S01]  /*59d0*/  S2UR UR5, SR_CgaCtaId ;  /* 0x00000000000579c3 */ /* 0x000e620000008800 */
[----:B------:R-:W-:Y:S01]  /*59e0*/  NOP ;  /* 0x0000000000007918 */ /* 0x000fe20000000000 */
[----:B------:R-:W-:Y:S01]  /*59f0*/  UMOV UR4, 0x50 ;  /* 0x0000005000047882 */ /* 0x000fe20000000000 */
[----:B0-----:R-:W-:Y:S02]  /*5a00*/  IMAD.U32 R0, RZ, RZ, UR11 ;  /* 0x0000000bff007e24 */ /* 0x001fe4000f8e00ff */
[----:B------:R-:W-:Y:S02]  /*5a10*/  IMAD.MOV.U32 R3, RZ, RZ, 0x3 ;  /* 0x00000003ff037424 */ /* 0x000fe400078e00ff */
[----:B------:R-:W-:Y:S01]  /*5a20*/  IMAD.MOV.U32 R7, RZ, RZ, 0x1 ;  /* 0x00000001ff077424 */ /* 0x000fe200078e00ff */
[----:B------:R-:W-:-:S04]  /*5a30*/  LOP3.LUT R0, R0, 0xffff, RZ, 0xc0, !PT ;  /* 0x0000ffff00007812 */ /* 0x000fc800078ec0ff */
[----:B------:R-:W-:-:S05]  /*5a40*/  SHF.R.U32.HI R0, RZ, 0x5, R0 ;  /* 0x00000005ff007819 */ /* 0x000fca0000011600 */
[----:B------:R-:W-:Y:S01]  /*5a50*/  VIADD R2, R0, 0x10 ;  /* 0x0000001000027836 */ /* 0x000fe20000000000 */
[----:B------:R-:W-:Y:S01]  /*5a60*/  SHF.L.U32 R0, R3, R0, RZ ;  /* 0x0000000003007219 */ /* 0x000fe200000006ff */
[----:B-1----:R-:W-:-:S03]  /*5a70*/  ULEA UR6, UR5, UR4, 0x18 ;  /* 0x0000000405067291 */ /* 0x002fc6000f8ec0ff */
[----:B------:R-:W-:-:S04]  /*5a80*/  SHF.L.U32 R3, R7, R2, RZ ;  /* 0x0000000207037219 */ /* 0x000fc800000006ff */
[----:B------:R-:W-:Y:S02]  /*5a90*/  LOP3.LUT R0, R3, R0, RZ, 0xfc, !PT ;  /* 0x0000000003007212 */ /* 0x000fe400078efcff */
[----:B------:R-:W0:Y:S02]  /*5aa0*/  LDS R5, [UR6] ;  /* 0x00000006ff057984 */ /* 0x000e240008000800 */
[C---:B------:R-:W-:Y:S02]  /*5ab0*/  LOP3.LUT R2, R0.reuse, 0xffff, RZ, 0xc0, !PT ;  /* 0x0000ffff00027812 */ /* 0x040fe400078ec0ff */
[----:B0-----:R-:W-:-:S04]  /*5ac0*/  LOP3.LUT R3, R0, 0xffff, R5, 0x80, !PT ;  /* 0x0000ffff00037812 */ /* 0x001fc800078e8005 */
[----:B------:R-:W-:-:S13]  /*5ad0*/  ISETP.NE.AND P0, PT, R3, R2, PT ;  /* 0x000000020300720c */ /* 0x000fda0003f05270 */
[----:B------:R-:W-:Y:S05]  /*5ae0*/  @P0 BRA `(.L_x_23) ;  /* 0x0000000000500947 */ /* 0x000fea0003800000 */
[----:B------:R-:W-:Y:S02]  /*5af0*/  SHF.R.U32.HI R5, RZ, 0x10, R5 ;  /* 0x00000010ff057819 */ /* 0x000fe40000011605 */
[----:B------:R-:W-:-:S04]  /*5b00*/  SHF.R.U32.HI R2, RZ, 0x10, R0 ;  /* 0x00000010ff027819 */ /* 0x000fc80000011600 */
[----:B------:R-:W-:-:S04]  /*5b10*/  LOP3.LUT R5, R5, R2, RZ, 0xc0, !PT ;  /* 0x0000000205057212 */ /* 0x000fc800078ec0ff */
[----:B------:R-:W-:-:S13]  /*5b20*/  ISETP.NE.AND P0, PT, R5, R2, PT ;  /* 0x000000020500720c */ /* 0x000fda0003f05270 */
[----:B------:R-:W-:Y:S05]  /*5b30*/  @P0 BRA `(.L_x_24) ;  /* 0x0000000000300947 */ /* 0x000fea0003800000 */
[----:B------:R-:W-:Y:S01]  /*5b40*/  R2UR UR4, R0 ;  /* 0x00000000000472ca */ /* 0x000fe200000e0000 */
[----:B------:R-:W-:Y:S01]  /*5b50*/  VOTEU.ANY UR5, UPT, PT ;  /* 0x0000000000057886 */ /* 0x000fe200038e0100 */
[----:B------:R-:W0:Y:S01]  /*5b60*/  S2R R0, SR_LANEID ;  /* 0x0000000000007919 */ /* 0x000e220000000000 */
[----:B------:R-:W-:-:S10]  /*5b70*/  UFLO.U32 UR5, UR5 ;  /* 0x00000005000572bd */ /* 0x000fd400080e0000 */
[----:B------:R-:W-:-:S06]  /*5b80*/  ULOP3.LUT UR4, URZ, UR4, URZ, 0x33, !UPT ;  /* 0x00000004ff047292 */ /* 0x000fcc000f8e33ff */
[----:B------:R-:W-:-:S04]  /*5b90*/  IMAD.U32 R2, RZ, RZ, UR4 ;  /* 0x00000004ff027e24 */ /* 0x000fc8000f8e00ff */
[----:B------:R-:W1:Y:S02]  /*5ba0*/  REDUX UR7, R2 ;  /* 0x00000000020773c4 */ /* 0x000e640000000000 */
[----:B------:R2:W-:Y:S01]  /*5bb0*/  UTCATOMSWS.AND URZ, UR4 ;  /* 0x0000000400ff79e3 */ /* 0x0005e20008000000 */
[----:B0-----:R-:W-:Y:S01]  /*5bc0*/  ISETP.EQ.U32.AND P0, PT, R0, UR5, PT ;  /* 0x0000000500007c0c */ /* 0x001fe2000bf02070 */
[----:B-1----:R-:W-:-:S12]  /*5bd0*/  IMAD.U32 R0, RZ, RZ, UR7 ;  /* 0x00000007ff007e24 */ /* 0x002fd8000f8e00ff */
[----:B------:R2:W-:Y:S01]  /*5be0*/  @P0 ATOMS.AND RZ, [UR6], R0 ;  /* 0x00000000ffff098c */ /* 0x0005e2000a800006 */
[----:B------:R-:W-:Y:S05]  /*5bf0*/  BRA `(.L_x_22) ;  /* 0x0000000000147947 */ /* 0x000fea0003800000 */
.L_x_24:
[----:B------:R-:W-:-:S07]  /*5c00*/  MOV R2, 0x5c20 ;  /* 0x00005c2000027802 */ /* 0x000fce0000000f00 */
[----:B------:R-:W-:Y:S05]  /*5c10*/  CALL.REL.NOINC `($__internal_0_$__cuda_sm10x_tcgen05_guardrail_trap_col_being_dealloced_not_returned_by_alloc) ;  /* 0x0000000000447944 */ /* 0x000fea0003c00000 */
[----:B------:R-:W-:Y:S05]  /*5c20*/  BRA `(.L_x_22) ;  /* 0x0000000000087947 */ /* 0x000fea0003800000 */
.L_x_23:
[----:B------:R-:W-:-:S07]  /*5c30*/  MOV R2, 0x5c50 ;  /* 0x00005c5000027802 */ /* 0x000fce0000000f00 */
[----:B------:R-:W-:Y:S05]  /*5c40*/  CALL.REL.NOINC `($__internal_2_$__cuda_sm10x_tcgen05_guardrail_trap_unallocated_columns_being_dealloced) ;  /* 0x0000000000507944 */ /* 0x000fea0003c00000 */
.L_x_22:
[----:B------:R-:W-:Y:S01]  /*5c50*/  NOP ;  /* 0x0000000000007918 */ /* 0x000fe20000000000 */
[----:B--2---:R-:W-:Y:S05]  /*5c60*/  EXIT ;  /* 0x000000000000794d */ /* 0x004fea0003800000 */
.L_x_8:
[----:B------:R-:W1:Y:S02]  /*5c70*/  SYNCS.PHASECHK.TRANS64.TRYWAIT P2, [UR10+0x1400], RZ ;  /* 0x001400ffff0075a7 */ /* 0x000e64000804110a */
[----:B-1----:R-:W-:Y:S05]  /*5c80*/  @!P2 BRA `(.L_x_8) ;  /* 0xfffffffc00f8a947 */ /* 0x002fea000383ffff */
[----:B------:R-:W-:Y:S05]  /*5c90*/  BRA `(.L_x_7) ;  /* 0xffffffb400487947 */ /* 0x000fea000383ffff */
.L_x_17:
[----:B------:R-:W1:Y:S02]  /*5ca0*/  SYNCS.PHASECHK.TRANS64.TRYWAIT P2, [UR10+0x1c10], RZ ;  /* 0x001c10ffff0075a7 */ /* 0x000e64000804110a */
[----:B-1----:R-:W-:Y:S05]  /*5cb0*/  @!P2 BRA `(.L_x_17) ;  /* 0xfffffffc00f8a947 */ /* 0x002fea000383ffff */
[----:B------:R-:W-:Y:S05]  /*5cc0*/  BRA `(.L_x_25) ;  /* 0xffffffd000f47947 */ /* 0x000fea000383ffff */
.L_x_18:
[----:B------:R-:W1:Y:S02]  /*5cd0*/  SYNCS.PHASECHK.TRANS64.TRYWAIT P6, [UR28], R58 ;  /* 0x0000003aff0075a7 */ /* 0x000e6400080c111c */
[----:B-1----:R-:W-:Y:S05]  /*5ce0*/  @!P6 BRA `(.L_x_18) ;  /* 0xfffffffc00f8e947 */ /* 0x002fea000383ffff */
[----:B------:R-:W-:Y:S05]  /*5cf0*/  BRA `(.L_x_26) ;  /* 0xffffffdc00347947 */ /* 0x000fea000383ffff */
.L_x_21:
[----:B------:R-:W0:Y:S02]  /*5d00*/  SYNCS.PHASECHK.TRANS64.TRYWAIT P0, [UR28], R3 ;  /* 0x00000003ff0075a7 */ /* 0x000e24000800111c */
[----:B0-----:R-:W-:Y:S05]  /*5d10*/  @!P0 BRA `(.L_x_21) ;  /* 0xfffffffc00f88947 */ /* 0x001fea000383ffff */
[----:B------:R-:W-:Y:S05]  /*5d20*/  BRA `(.L_x_27) ;  /* 0xfffffff000147947 */ /* 0x000fea000383ffff */
        .weak           $__internal_0_$__cuda_sm10x_tcgen05_guardrail_trap_col_being_dealloced_not_returned_by_alloc
        .type           $__internal_0_$__cuda_sm10x_tcgen05_guardrail_trap_col_being_dealloced_not_returned_by_alloc,@function
        .size           $__internal_0_$__cuda_sm10x_tcgen05_guardrail_trap_col_being_dealloced_not_returned_by_alloc,($__internal_1_$__cuda_sm10x_tcgen05_guardrail_trap_phase_invalid_during_alloc - $__internal_0_$__cuda_sm10x_tcgen05_guardrail_trap_col_being_dealloced_not_returned_by_alloc)
$__internal_0_$__cuda_sm10x_tcgen05_guardrail_trap_col_being_dealloced_not_returned_by_alloc:
[----:B------:R-:W-:Y:S05]  /*5d30*/  BPT.TRAP 0x1 ;  /* 0x000000040000795c */ /* 0x000fea0000300000 */
[----:B------:R-:W-:-:S04]  /*5d40*/  IMAD.MOV.U32 R3, RZ, RZ, 0x0 ;  /* 0x00000000ff037424 */ /* 0x000fc800078e00ff */
[----:B------:R-:W-:Y:S05]  /*5d50*/  RET.REL.NODEC R2 `(attn_fwd) ;  /* 0xffffffa002a87950 */ /* 0x000fea0003c3ffff */
        .weak           $__internal_1_$__cuda_sm10x_tcgen05_guardrail_trap_phase_invalid_during_alloc
        .type           $__internal_1_$__cuda_sm10x_tcgen05_guardrail_trap_phase_invalid_during_alloc,@function
        .size           $__internal_1_$__cuda_sm10x_tcgen05_guardrail_trap_phase_invalid_during_alloc,($__internal_2_$__cuda_sm10x_tcgen05_guardrail_trap_unallocated_columns_being_dealloced - $__internal_1_$__cuda_sm10x_tcgen05_guardrail_trap_phase_invalid_during_alloc)
$__internal_1_$__cuda_sm10x_tcgen05_guardrail_trap_phase_invalid_during_alloc:
[----:B------:R-:W-:Y:S05]  /*5d60*/  BPT.TRAP 0x1 ;  /* 0x000000040000795c */ /* 0x000fea0000300000 */
[----:B------:R-:W-:-:S04]  /*5d70*/  IMAD.MOV.U32 R5, RZ, RZ, 0x0 ;  /* 0x00000000ff057424 */ /* 0x000fc800078e00ff */
[----:B------:R-:W-:Y:S05]  /*5d80*/  RET.REL.NODEC R4 `(attn_fwd) ;  /* 0xffffffa0049c7950 */ /* 0x000fea0003c3ffff */
        .weak           $__internal_2_$__cuda_sm10x_tcgen05_guardrail_trap_unallocated_columns_being_dealloced
        .type           $__internal_2_$__cuda_sm10x_tcgen05_guardrail_trap_unallocated_columns_being_dealloced,@function
        .size           $__internal_2_$__cuda_sm10x_tcgen05_guardrail_trap_unallocated_columns_being_dealloced,(.L_x_31 - $__internal_2_$__cuda_sm10x_tcgen05_guardrail_trap_unallocated_columns_being_dealloced)
$__internal_2_$__cuda_sm10x_tcgen05_guardrail_trap_unallocated_columns_being_dealloced:
[----:B------:R-:W-:Y:S05]  /*5d90*/  BPT.TRAP 0x1 ;  /* 0x000000040000795c */ /* 0x000fea0000300000 */
[----:B------:R-:W-:-:S04]  /*5da0*/  IMAD.MOV.U32 R3, RZ, RZ, 0x0 ;  /* 0x00000000ff037424 */ /* 0x000fc800078e00ff */
[----:B------:R-:W-:Y:S05]  /*5db0*/  RET.REL.NODEC R2 `(attn_fwd) ;  /* 0xffffffa002907950 */ /* 0x000fea0003c3ffff */
.L_x_28:
[----:B------:R-:W-:-:S00]  /*5dc0*/  BRA `(.L_x_28) ;  /* 0xfffffffc00fc7947 */ /* 0x000fc0000383ffff */
[----:B------:R-:W-:-:S00]  /*5dd0*/  NOP ;  /* 0x0000000000007918 */ /* 0x000fc00000000000 */
        /* <DEDUP_REMOVED lines=10> */
.L_x_31:


//--------------------- .nv.global.init           --------------------------
	.section	.nv.global.init,"aw",@progbits
.nv.global.init:
	.type		_$_str,@object
	.size		_$_str,(.L_3 - _$_str)
_$_str:
        /*0000*/ 	.byte	0x5f, 0x5f, 0x43, 0x55, 0x44, 0x41, 0x5f, 0x46, 0x54, 0x5a, 0x00
.L_3:


//--------------------- .nv.shared.attn_fwd       --------------------------
	.section	.nv.shared.attn_fwd,"aw",@nobits
	.sectionflags	@""
	.align	16
	.zero		1024


//--------------------- .nv.shared.reserved.0     --------------------------
	.section	.nv.shared.reserved.0,"aw",@nobits
	.align	8
	.weak		__nv_reservedSMEM_offset_0_alias
	.size		__nv_reservedSMEM_offset_0_alias, 0, 64
	.other		__nv_reservedSMEM_offset_0_alias,@"STO_CUDA_RESERVED_SHARED STV_DEFAULT"
__nv_reservedSMEM_offset_0_alias:
	.zero		0
.nv.shared.reserved.0:
	.zero		64
	.weak		__nv_reservedSMEM_allocation_phase
	.type		__nv_reservedSMEM_allocation_phase,@object
	.size		__nv_reservedSMEM_allocation_phase,(.L_0 - __nv_reservedSMEM_allocation_phase)
__nv_reservedSMEM_allocation_phase:
	.zero		1
.L_0:
	.zero		7
	.weak		__nv_reservedSMEM_devtool_atexit_pc
	.type		__nv_reservedSMEM_devtool_atexit_pc,@object
	.size		__nv_reservedSMEM_devtool_atexit_pc,(__nv_reservedSMEM_allocation_mask - __nv_reservedSMEM_devtool_atexit_pc)
__nv_reservedSMEM_devtool_atexit_pc:
	.zero		8
	.weak		__nv_reservedSMEM_allocation_mask
	.type		__nv_reservedSMEM_allocation_mask,@object
	.size		__nv_reservedSMEM_allocation_mask,(.L_2 - __nv_reservedSMEM_allocation_mask)
__nv_reservedSMEM_allocation_mask:
	.zero		4
.L_2:


//--------------------- .nv.constant0.attn_fwd    --------------------------
	.section	.nv.constant0.attn_fwd,"a",@progbits
	.sectionflags	@""
	.align	4
.nv.constant0.attn_fwd:
	.zero		1032


//--------------------- SYMBOLS --------------------------

	.type		.nv.reservedSmem.offset0,@object
	.size		.nv.reservedSmem.offset0,0x4
	.type		.nv.reservedSmem.cap,@object
	.size		.nv.reservedSmem.cap,0x4
